//
// Generated by NVIDIA NVVM Compiler
//
// Compiler Build ID: CL-36424714
// Cuda compilation tools, release 13.0, V13.0.88
// Based on NVVM 20.0.0
//

.version 9.0
.target sm_100
.address_size 64

	// .globl	back_project
.global .align 1 .b8 _ZN34_INTERNAL_7989b5e2_4_k_cu_f4d933f04cuda3std3__45__cpo5beginE[1];
.global .align 1 .b8 _ZN34_INTERNAL_7989b5e2_4_k_cu_f4d933f04cuda3std3__45__cpo3endE[1];
.global .align 1 .b8 _ZN34_INTERNAL_7989b5e2_4_k_cu_f4d933f04cuda3std3__45__cpo6cbeginE[1];
.global .align 1 .b8 _ZN34_INTERNAL_7989b5e2_4_k_cu_f4d933f04cuda3std3__45__cpo4cendE[1];
.global .align 1 .b8 _ZN34_INTERNAL_7989b5e2_4_k_cu_f4d933f04cuda3std3__45__cpo6rbeginE[1];
.global .align 1 .b8 _ZN34_INTERNAL_7989b5e2_4_k_cu_f4d933f04cuda3std3__45__cpo4rendE[1];
.global .align 1 .b8 _ZN34_INTERNAL_7989b5e2_4_k_cu_f4d933f04cuda3std3__45__cpo7crbeginE[1];
.global .align 1 .b8 _ZN34_INTERNAL_7989b5e2_4_k_cu_f4d933f04cuda3std3__45__cpo5crendE[1];
.global .align 1 .b8 _ZN34_INTERNAL_7989b5e2_4_k_cu_f4d933f04cuda3std3__436_GLOBAL__N__7989b5e2_4_k_cu_f4d933f06ignoreE[1];
.global .align 1 .b8 _ZN34_INTERNAL_7989b5e2_4_k_cu_f4d933f04cuda3std3__419piecewise_constructE[1];
.global .align 1 .b8 _ZN34_INTERNAL_7989b5e2_4_k_cu_f4d933f04cuda3std3__48in_placeE[1];
.global .align 1 .b8 _ZN34_INTERNAL_7989b5e2_4_k_cu_f4d933f04cuda3std3__420unreachable_sentinelE[1];
.global .align 1 .b8 _ZN34_INTERNAL_7989b5e2_4_k_cu_f4d933f04cuda3std6ranges3__45__cpo4swapE[1];
.global .align 1 .b8 _ZN34_INTERNAL_7989b5e2_4_k_cu_f4d933f04cuda3std6ranges3__45__cpo9iter_moveE[1];
.global .align 1 .b8 _ZN34_INTERNAL_7989b5e2_4_k_cu_f4d933f04cuda3std6ranges3__45__cpo5beginE[1];
.global .align 1 .b8 _ZN34_INTERNAL_7989b5e2_4_k_cu_f4d933f04cuda3std6ranges3__45__cpo3endE[1];
.global .align 1 .b8 _ZN34_INTERNAL_7989b5e2_4_k_cu_f4d933f04cuda3std6ranges3__45__cpo6cbeginE[1];
.global .align 1 .b8 _ZN34_INTERNAL_7989b5e2_4_k_cu_f4d933f04cuda3std6ranges3__45__cpo4cendE[1];
.global .align 1 .b8 _ZN34_INTERNAL_7989b5e2_4_k_cu_f4d933f04cuda3std6ranges3__45__cpo7advanceE[1];
.global .align 1 .b8 _ZN34_INTERNAL_7989b5e2_4_k_cu_f4d933f04cuda3std6ranges3__45__cpo9iter_swapE[1];
.global .align 1 .b8 _ZN34_INTERNAL_7989b5e2_4_k_cu_f4d933f04cuda3std6ranges3__45__cpo4nextE[1];
.global .align 1 .b8 _ZN34_INTERNAL_7989b5e2_4_k_cu_f4d933f04cuda3std6ranges3__45__cpo4prevE[1];
.global .align 1 .b8 _ZN34_INTERNAL_7989b5e2_4_k_cu_f4d933f04cuda3std6ranges3__45__cpo4dataE[1];
.global .align 1 .b8 _ZN34_INTERNAL_7989b5e2_4_k_cu_f4d933f04cuda3std6ranges3__45__cpo5cdataE[1];
.global .align 1 .b8 _ZN34_INTERNAL_7989b5e2_4_k_cu_f4d933f04cuda3std6ranges3__45__cpo4sizeE[1];
.global .align 1 .b8 _ZN34_INTERNAL_7989b5e2_4_k_cu_f4d933f04cuda3std6ranges3__45__cpo5ssizeE[1];
.global .align 1 .b8 _ZN34_INTERNAL_7989b5e2_4_k_cu_f4d933f04cuda3std6ranges3__45__cpo8distanceE[1];
.global .align 1 .b8 _ZN34_INTERNAL_7989b5e2_4_k_cu_f4d933f06thrust24THRUST_300001_SM_1000_NS6system6detail10sequential3seqE[1];

.visible .entry back_project(
	.param .u64 .ptr .align 1 back_project_param_0,
	.param .u64 .ptr .align 1 back_project_param_1,
	.param .u64 .ptr .align 1 back_project_param_2,
	.param .u32 back_project_param_3,
	.param .u32 back_project_param_4
)
{
	.reg .pred 	%p<20>;
	.reg .b32 	%r<222>;
	.reg .b64 	%rd<110>;
	.reg .b64 	%fd<98>;

	ld.param.u32 	%r64, [back_project_param_4];
	setp.lt.s32 	%p1, %r64, 1;
	mov.f64 	%fd97, 0d0000000000000000;
	@%p1 bra 	$L__BB0_35;
	ld.param.u32 	%r187, [back_project_param_4];
	add.s32 	%r65, %r187, 511;
	shr.u32 	%r66, %r65, 9;
	mov.u32 	%r67, %ntid.x;
	mov.u32 	%r220, %tid.x;
	mov.u32 	%r68, %ctaid.x;
	neg.s32 	%r221, %r66;
	mad.lo.s32 	%r219, %r187, %r68, %r220;
	shl.b32 	%r69, %r67, 1;
	add.s32 	%r218, %r219, %r69;
	mad.lo.s32 	%r217, %r67, 3, %r219;
	shl.b32 	%r70, %r67, 2;
	add.s32 	%r216, %r219, %r70;
	mad.lo.s32 	%r215, %r67, 5, %r219;
	mad.lo.s32 	%r214, %r67, 6, %r219;
	mad.lo.s32 	%r213, %r67, 7, %r219;
	shl.b32 	%r71, %r67, 3;
	add.s32 	%r212, %r219, %r71;
	mad.lo.s32 	%r211, %r67, 9, %r219;
	mad.lo.s32 	%r210, %r67, 10, %r219;
	mad.lo.s32 	%r209, %r67, 11, %r219;
	mad.lo.s32 	%r208, %r67, 12, %r219;
	mad.lo.s32 	%r207, %r67, 13, %r219;
	mad.lo.s32 	%r206, %r67, 14, %r219;
	mad.lo.s32 	%r205, %r67, 15, %r219;
	add.s32 	%r204, %r219, %r67;
	mov.f64 	%fd97, 0d0000000000000000;
$L__BB0_2:
	ld.param.u32 	%r188, [back_project_param_4];
	ld.param.u64 	%rd101, [back_project_param_2];
	ld.param.u64 	%rd91, [back_project_param_1];
	cvta.to.global.u64 	%rd1, %rd101;
	cvta.to.global.u64 	%rd2, %rd91;
	setp.ge.s32 	%p2, %r220, %r188;
	mov.f64 	%fd81, 0d0000000000000000;
	@%p2 bra 	$L__BB0_4;
	mul.wide.u32 	%rd6, %r219, 4;
	add.s64 	%rd7, %rd2, %rd6;
	ld.global.nc.u32 	%r72, [%rd7];
	mul.wide.s32 	%rd8, %r72, 8;
	add.s64 	%rd9, %rd1, %rd8;
	ld.global.nc.f64 	%fd81, [%rd9];
$L__BB0_4:
	ld.param.u32 	%r189, [back_project_param_4];
	mov.u32 	%r37, %ntid.x;
	add.s32 	%r38, %r37, %r220;
	setp.ge.s32 	%p3, %r38, %r189;
	mov.f64 	%fd82, 0d0000000000000000;
	@%p3 bra 	$L__BB0_6;
	mul.wide.u32 	%rd10, %r204, 4;
	add.s64 	%rd11, %rd2, %rd10;
	ld.global.nc.u32 	%r73, [%rd11];
	mul.wide.s32 	%rd12, %r73, 8;
	add.s64 	%rd13, %rd1, %rd12;
	ld.global.nc.f64 	%fd82, [%rd13];
$L__BB0_6:
	ld.param.u32 	%r190, [back_project_param_4];
	add.s32 	%r39, %r37, %r38;
	setp.ge.s32 	%p4, %r39, %r190;
	mov.f64 	%fd83, 0d0000000000000000;
	@%p4 bra 	$L__BB0_8;
	mul.wide.u32 	%rd14, %r218, 4;
	add.s64 	%rd15, %rd2, %rd14;
	ld.global.nc.u32 	%r74, [%rd15];
	mul.wide.s32 	%rd16, %r74, 8;
	add.s64 	%rd17, %rd1, %rd16;
	ld.global.nc.f64 	%fd83, [%rd17];
$L__BB0_8:
	ld.param.u32 	%r191, [back_project_param_4];
	add.s32 	%r40, %r37, %r39;
	setp.ge.s32 	%p5, %r40, %r191;
	mov.f64 	%fd84, 0d0000000000000000;
	@%p5 bra 	$L__BB0_10;
	mul.wide.u32 	%rd18, %r217, 4;
	add.s64 	%rd19, %rd2, %rd18;
	ld.global.nc.u32 	%r75, [%rd19];
	mul.wide.s32 	%rd20, %r75, 8;
	add.s64 	%rd21, %rd1, %rd20;
	ld.global.nc.f64 	%fd84, [%rd21];
$L__BB0_10:
	ld.param.u32 	%r192, [back_project_param_4];
	add.s32 	%r41, %r37, %r40;
	setp.ge.s32 	%p6, %r41, %r192;
	mov.f64 	%fd85, 0d0000000000000000;
	@%p6 bra 	$L__BB0_12;
	mul.wide.u32 	%rd22, %r216, 4;
	add.s64 	%rd23, %rd2, %rd22;
	ld.global.nc.u32 	%r76, [%rd23];
	mul.wide.s32 	%rd24, %r76, 8;
	add.s64 	%rd25, %rd1, %rd24;
	ld.global.nc.f64 	%fd85, [%rd25];
$L__BB0_12:
	ld.param.u32 	%r193, [back_project_param_4];
	add.s32 	%r42, %r37, %r41;
	setp.ge.s32 	%p7, %r42, %r193;
	mov.f64 	%fd86, 0d0000000000000000;
	@%p7 bra 	$L__BB0_14;
	mul.wide.u32 	%rd26, %r215, 4;
	add.s64 	%rd27, %rd2, %rd26;
	ld.global.nc.u32 	%r77, [%rd27];
	mul.wide.s32 	%rd28, %r77, 8;
	add.s64 	%rd29, %rd1, %rd28;
	ld.global.nc.f64 	%fd86, [%rd29];
$L__BB0_14:
	ld.param.u32 	%r194, [back_project_param_4];
	add.s32 	%r43, %r37, %r42;
	setp.ge.s32 	%p8, %r43, %r194;
	mov.f64 	%fd87, 0d0000000000000000;
	@%p8 bra 	$L__BB0_16;
	mul.wide.u32 	%rd30, %r214, 4;
	add.s64 	%rd31, %rd2, %rd30;
	ld.global.nc.u32 	%r78, [%rd31];
	mul.wide.s32 	%rd32, %r78, 8;
	add.s64 	%rd33, %rd1, %rd32;
	ld.global.nc.f64 	%fd87, [%rd33];
$L__BB0_16:
	ld.param.u32 	%r195, [back_project_param_4];
	add.s32 	%r44, %r37, %r43;
	setp.ge.s32 	%p9, %r44, %r195;
	mov.f64 	%fd88, 0d0000000000000000;
	@%p9 bra 	$L__BB0_18;
	ld.param.u64 	%rd92, [back_project_param_1];
	cvta.to.global.u64 	%rd34, %rd92;
	mul.wide.u32 	%rd35, %r213, 4;
	add.s64 	%rd36, %rd34, %rd35;
	ld.global.nc.u32 	%r79, [%rd36];
	mul.wide.s32 	%rd37, %r79, 8;
	add.s64 	%rd38, %rd1, %rd37;
	ld.global.nc.f64 	%fd88, [%rd38];
$L__BB0_18:
	ld.param.u32 	%r196, [back_project_param_4];
	add.s32 	%r45, %r37, %r44;
	setp.ge.s32 	%p10, %r45, %r196;
	mov.f64 	%fd89, 0d0000000000000000;
	@%p10 bra 	$L__BB0_20;
	ld.param.u64 	%rd102, [back_project_param_2];
	ld.param.u64 	%rd93, [back_project_param_1];
	cvta.to.global.u64 	%rd39, %rd93;
	mul.wide.u32 	%rd40, %r212, 4;
	add.s64 	%rd41, %rd39, %rd40;
	ld.global.nc.u32 	%r80, [%rd41];
	cvta.to.global.u64 	%rd42, %rd102;
	mul.wide.s32 	%rd43, %r80, 8;
	add.s64 	%rd44, %rd42, %rd43;
	ld.global.nc.f64 	%fd89, [%rd44];
$L__BB0_20:
	ld.param.u32 	%r197, [back_project_param_4];
	add.s32 	%r81, %r37, %r45;
	setp.ge.s32 	%p11, %r81, %r197;
	mov.f64 	%fd90, 0d0000000000000000;
	@%p11 bra 	$L__BB0_22;
	ld.param.u64 	%rd103, [back_project_param_2];
	ld.param.u64 	%rd94, [back_project_param_1];
	cvta.to.global.u64 	%rd45, %rd94;
	mul.wide.u32 	%rd46, %r211, 4;
	add.s64 	%rd47, %rd45, %rd46;
	ld.global.nc.u32 	%r82, [%rd47];
	cvta.to.global.u64 	%rd48, %rd103;
	mul.wide.s32 	%rd49, %r82, 8;
	add.s64 	%rd50, %rd48, %rd49;
	ld.global.nc.f64 	%fd90, [%rd50];
$L__BB0_22:
	ld.param.u32 	%r198, [back_project_param_4];
	add.s32 	%r85, %r37, %r38;
	add.s32 	%r86, %r37, %r85;
	add.s32 	%r87, %r37, %r86;
	add.s32 	%r88, %r37, %r87;
	add.s32 	%r89, %r37, %r88;
	add.s32 	%r90, %r37, %r89;
	add.s32 	%r91, %r37, %r90;
	add.s32 	%r92, %r37, %r91;
	add.s32 	%r93, %r37, %r92;
	setp.ge.s32 	%p12, %r93, %r198;
	mov.f64 	%fd91, 0d0000000000000000;
	@%p12 bra 	$L__BB0_24;
	ld.param.u64 	%rd104, [back_project_param_2];
	ld.param.u64 	%rd95, [back_project_param_1];
	cvta.to.global.u64 	%rd51, %rd95;
	mul.wide.u32 	%rd52, %r210, 4;
	add.s64 	%rd53, %rd51, %rd52;
	ld.global.nc.u32 	%r94, [%rd53];
	cvta.to.global.u64 	%rd54, %rd104;
	mul.wide.s32 	%rd55, %r94, 8;
	add.s64 	%rd56, %rd54, %rd55;
	ld.global.nc.f64 	%fd91, [%rd56];
$L__BB0_24:
	ld.param.u32 	%r199, [back_project_param_4];
	mov.u32 	%r95, %ntid.x;
	add.s32 	%r96, %r95, %r220;
	add.s32 	%r97, %r95, %r96;
	add.s32 	%r98, %r95, %r97;
	add.s32 	%r99, %r95, %r98;
	add.s32 	%r100, %r95, %r99;
	add.s32 	%r101, %r95, %r100;
	add.s32 	%r102, %r95, %r101;
	add.s32 	%r103, %r95, %r102;
	add.s32 	%r104, %r95, %r103;
	add.s32 	%r105, %r95, %r104;
	add.s32 	%r106, %r95, %r105;
	setp.ge.s32 	%p13, %r106, %r199;
	mov.f64 	%fd92, 0d0000000000000000;
	@%p13 bra 	$L__BB0_26;
	ld.param.u64 	%rd105, [back_project_param_2];
	ld.param.u64 	%rd96, [back_project_param_1];
	cvta.to.global.u64 	%rd57, %rd96;
	mul.wide.u32 	%rd58, %r209, 4;
	add.s64 	%rd59, %rd57, %rd58;
	ld.global.nc.u32 	%r107, [%rd59];
	cvta.to.global.u64 	%rd60, %rd105;
	mul.wide.s32 	%rd61, %r107, 8;
	add.s64 	%rd62, %rd60, %rd61;
	ld.global.nc.f64 	%fd92, [%rd62];
$L__BB0_26:
	ld.param.u32 	%r200, [back_project_param_4];
	mov.u32 	%r108, %ntid.x;
	add.s32 	%r109, %r108, %r220;
	add.s32 	%r110, %r108, %r109;
	add.s32 	%r111, %r108, %r110;
	add.s32 	%r112, %r108, %r111;
	add.s32 	%r113, %r108, %r112;
	add.s32 	%r114, %r108, %r113;
	add.s32 	%r115, %r108, %r114;
	add.s32 	%r116, %r108, %r115;
	add.s32 	%r117, %r108, %r116;
	add.s32 	%r118, %r108, %r117;
	add.s32 	%r119, %r108, %r118;
	add.s32 	%r120, %r108, %r119;
	setp.ge.s32 	%p14, %r120, %r200;
	mov.f64 	%fd93, 0d0000000000000000;
	@%p14 bra 	$L__BB0_28;
	ld.param.u64 	%rd106, [back_project_param_2];
	ld.param.u64 	%rd97, [back_project_param_1];
	cvta.to.global.u64 	%rd63, %rd97;
	mul.wide.u32 	%rd64, %r208, 4;
	add.s64 	%rd65, %rd63, %rd64;
	ld.global.nc.u32 	%r121, [%rd65];
	cvta.to.global.u64 	%rd66, %rd106;
	mul.wide.s32 	%rd67, %r121, 8;
	add.s64 	%rd68, %rd66, %rd67;
	ld.global.nc.f64 	%fd93, [%rd68];
$L__BB0_28:
	ld.param.u32 	%r201, [back_project_param_4];
	mov.u32 	%r122, %ntid.x;
	add.s32 	%r123, %r122, %r220;
	add.s32 	%r124, %r122, %r123;
	add.s32 	%r125, %r122, %r124;
	add.s32 	%r126, %r122, %r125;
	add.s32 	%r127, %r122, %r126;
	add.s32 	%r128, %r122, %r127;
	add.s32 	%r129, %r122, %r128;
	add.s32 	%r130, %r122, %r129;
	add.s32 	%r131, %r122, %r130;
	add.s32 	%r132, %r122, %r131;
	add.s32 	%r133, %r122, %r132;
	add.s32 	%r134, %r122, %r133;
	add.s32 	%r135, %r122, %r134;
	setp.ge.s32 	%p15, %r135, %r201;
	mov.f64 	%fd94, 0d0000000000000000;
	@%p15 bra 	$L__BB0_30;
	ld.param.u64 	%rd107, [back_project_param_2];
	ld.param.u64 	%rd98, [back_project_param_1];
	cvta.to.global.u64 	%rd69, %rd98;
	mul.wide.u32 	%rd70, %r207, 4;
	add.s64 	%rd71, %rd69, %rd70;
	ld.global.nc.u32 	%r136, [%rd71];
	cvta.to.global.u64 	%rd72, %rd107;
	mul.wide.s32 	%rd73, %r136, 8;
	add.s64 	%rd74, %rd72, %rd73;
	ld.global.nc.f64 	%fd94, [%rd74];
$L__BB0_30:
	ld.param.u32 	%r202, [back_project_param_4];
	mov.u32 	%r137, %ntid.x;
	add.s32 	%r138, %r137, %r220;
	add.s32 	%r139, %r137, %r138;
	add.s32 	%r140, %r137, %r139;
	add.s32 	%r141, %r137, %r140;
	add.s32 	%r142, %r137, %r141;
	add.s32 	%r143, %r137, %r142;
	add.s32 	%r144, %r137, %r143;
	add.s32 	%r145, %r137, %r144;
	add.s32 	%r146, %r137, %r145;
	add.s32 	%r147, %r137, %r146;
	add.s32 	%r148, %r137, %r147;
	add.s32 	%r149, %r137, %r148;
	add.s32 	%r150, %r137, %r149;
	add.s32 	%r151, %r137, %r150;
	setp.ge.s32 	%p16, %r151, %r202;
	mov.f64 	%fd95, 0d0000000000000000;
	@%p16 bra 	$L__BB0_32;
	ld.param.u64 	%rd108, [back_project_param_2];
	ld.param.u64 	%rd99, [back_project_param_1];
	cvta.to.global.u64 	%rd75, %rd99;
	mul.wide.u32 	%rd76, %r206, 4;
	add.s64 	%rd77, %rd75, %rd76;
	ld.global.nc.u32 	%r152, [%rd77];
	cvta.to.global.u64 	%rd78, %rd108;
	mul.wide.s32 	%rd79, %r152, 8;
	add.s64 	%rd80, %rd78, %rd79;
	ld.global.nc.f64 	%fd95, [%rd80];
$L__BB0_32:
	ld.param.u32 	%r203, [back_project_param_4];
	mov.u32 	%r153, %ntid.x;
	add.s32 	%r154, %r153, %r220;
	add.s32 	%r155, %r153, %r154;
	add.s32 	%r156, %r153, %r155;
	add.s32 	%r157, %r153, %r156;
	add.s32 	%r158, %r153, %r157;
	add.s32 	%r159, %r153, %r158;
	add.s32 	%r160, %r153, %r159;
	add.s32 	%r161, %r153, %r160;
	add.s32 	%r162, %r153, %r161;
	add.s32 	%r163, %r153, %r162;
	add.s32 	%r164, %r153, %r163;
	add.s32 	%r165, %r153, %r164;
	add.s32 	%r166, %r153, %r165;
	add.s32 	%r167, %r153, %r166;
	add.s32 	%r168, %r153, %r167;
	setp.ge.s32 	%p17, %r168, %r203;
	mov.f64 	%fd96, 0d0000000000000000;
	@%p17 bra 	$L__BB0_34;
	ld.param.u64 	%rd109, [back_project_param_2];
	ld.param.u64 	%rd100, [back_project_param_1];
	cvta.to.global.u64 	%rd81, %rd100;
	mul.wide.u32 	%rd82, %r205, 4;
	add.s64 	%rd83, %rd81, %rd82;
	ld.global.nc.u32 	%r169, [%rd83];
	cvta.to.global.u64 	%rd84, %rd109;
	mul.wide.s32 	%rd85, %r169, 8;
	add.s64 	%rd86, %rd84, %rd85;
	ld.global.nc.f64 	%fd96, [%rd86];
$L__BB0_34:
	bar.sync 	0;
	add.f64 	%fd64, %fd81, %fd82;
	add.f64 	%fd65, %fd64, %fd83;
	add.f64 	%fd66, %fd65, %fd84;
	add.f64 	%fd67, %fd66, %fd85;
	add.f64 	%fd68, %fd67, %fd86;
	add.f64 	%fd69, %fd68, %fd87;
	add.f64 	%fd70, %fd69, %fd88;
	add.f64 	%fd71, %fd70, %fd89;
	add.f64 	%fd72, %fd71, %fd90;
	add.f64 	%fd73, %fd72, %fd91;
	add.f64 	%fd74, %fd73, %fd92;
	add.f64 	%fd75, %fd74, %fd93;
	add.f64 	%fd76, %fd75, %fd94;
	add.f64 	%fd77, %fd76, %fd95;
	add.f64 	%fd55, %fd77, %fd96;
	mov.b32 	%r170, 1;
	mov.b32 	%r183, 31;
	mov.b32 	%r184, -1;
	// begin inline asm
	{  .reg .u32 lo;  .reg .u32 hi;  .reg .pred p;  .reg .f64 r0;  mov.b64 %fd54, %fd55;  mov.b64 {lo, hi}, %fd55;  shfl.sync.down.b32 lo|p, lo, %r170, %r183, %r184;  shfl.sync.down.b32 hi|p, hi, %r170, %r183, %r184;  mov.b64 r0, {lo, hi};  @p add.f64 %fd54, %fd54, r0;}
	// end inline asm
	mov.b32 	%r173, 2;
	// begin inline asm
	{  .reg .u32 lo;  .reg .u32 hi;  .reg .pred p;  .reg .f64 r0;  mov.b64 %fd56, %fd54;  mov.b64 {lo, hi}, %fd54;  shfl.sync.down.b32 lo|p, lo, %r173, %r183, %r184;  shfl.sync.down.b32 hi|p, hi, %r173, %r183, %r184;  mov.b64 r0, {lo, hi};  @p add.f64 %fd56, %fd56, r0;}
	// end inline asm
	mov.b32 	%r176, 4;
	// begin inline asm
	{  .reg .u32 lo;  .reg .u32 hi;  .reg .pred p;  .reg .f64 r0;  mov.b64 %fd58, %fd56;  mov.b64 {lo, hi}, %fd56;  shfl.sync.down.b32 lo|p, lo, %r176, %r183, %r184;  shfl.sync.down.b32 hi|p, hi, %r176, %r183, %r184;  mov.b64 r0, {lo, hi};  @p add.f64 %fd58, %fd58, r0;}
	// end inline asm
	mov.b32 	%r179, 8;
	// begin inline asm
	{  .reg .u32 lo;  .reg .u32 hi;  .reg .pred p;  .reg .f64 r0;  mov.b64 %fd60, %fd58;  mov.b64 {lo, hi}, %fd58;  shfl.sync.down.b32 lo|p, lo, %r179, %r183, %r184;  shfl.sync.down.b32 hi|p, hi, %r179, %r183, %r184;  mov.b64 r0, {lo, hi};  @p add.f64 %fd60, %fd60, r0;}
	// end inline asm
	mov.b32 	%r182, 16;
	// begin inline asm
	{  .reg .u32 lo;  .reg .u32 hi;  .reg .pred p;  .reg .f64 r0;  mov.b64 %fd62, %fd60;  mov.b64 {lo, hi}, %fd60;  shfl.sync.down.b32 lo|p, lo, %r182, %r183, %r184;  shfl.sync.down.b32 hi|p, hi, %r182, %r183, %r184;  mov.b64 r0, {lo, hi};  @p add.f64 %fd62, %fd62, r0;}
	// end inline asm
	bar.sync 	0;
	add.f64 	%fd97, %fd97, %fd62;
	add.s32 	%r221, %r221, 1;
	setp.ne.s32 	%p18, %r221, 0;
	add.s32 	%r220, %r220, 512;
	add.s32 	%r219, %r219, 512;
	add.s32 	%r218, %r218, 512;
	add.s32 	%r217, %r217, 512;
	add.s32 	%r216, %r216, 512;
	add.s32 	%r215, %r215, 512;
	add.s32 	%r214, %r214, 512;
	add.s32 	%r213, %r213, 512;
	add.s32 	%r212, %r212, 512;
	add.s32 	%r211, %r211, 512;
	add.s32 	%r210, %r210, 512;
	add.s32 	%r209, %r209, 512;
	add.s32 	%r208, %r208, 512;
	add.s32 	%r207, %r207, 512;
	add.s32 	%r206, %r206, 512;
	add.s32 	%r205, %r205, 512;
	add.s32 	%r204, %r204, 512;
	@%p18 bra 	$L__BB0_2;
$L__BB0_35:
	mov.u32 	%r185, %tid.x;
	setp.ne.s32 	%p19, %r185, 0;
	@%p19 bra 	$L__BB0_37;
	ld.param.u64 	%rd90, [back_project_param_0];
	mov.u32 	%r186, %ctaid.x;
	cvta.to.global.u64 	%rd87, %rd90;
	mul.wide.u32 	%rd88, %r186, 8;
	add.s64 	%rd89, %rd87, %rd88;
	ld.global.f64 	%fd78, [%rd89];
	add.f64 	%fd79, %fd97, %fd78;
	st.global.f64 	[%rd89], %fd79;
$L__BB0_37:
	ret;

}
	// .globl	project
.visible .entry project(
	.param .u64 .ptr .align 1 project_param_0,
	.param .u64 .ptr .align 1 project_param_1,
	.param .u64 .ptr .align 1 project_param_2,
	.param .u32 project_param_3,
	.param .u32 project_param_4
)
{
	.reg .pred 	%p<2>;
	.reg .b32 	%r<10>;
	.reg .b64 	%rd<13>;
	.reg .b64 	%fd<3>;

	ld.param.u64 	%rd1, [project_param_0];
	ld.param.u64 	%rd2, [project_param_1];
	ld.param.u64 	%rd3, [project_param_2];
	ld.param.u32 	%r3, [project_param_3];
	ld.param.u32 	%r2, [project_param_4];
	mov.u32 	%r4, %tid.x;
	mov.u32 	%r5, %ntid.x;
	mov.u32 	%r6, %ctaid.x;
	mad.lo.s32 	%r1, %r5, %r6, %r4;
	mul.lo.s32 	%r7, %r2, %r3;
	setp.ge.s32 	%p1, %r1, %r7;
	@%p1 bra 	$L__BB1_2;
	cvta.to.global.u64 	%rd4, %rd2;
	cvta.to.global.u64 	%rd5, %rd3;
	cvta.to.global.u64 	%rd6, %rd1;
	mul.wide.s32 	%rd7, %r1, 4;
	add.s64 	%rd8, %rd4, %rd7;
	ld.global.nc.u32 	%r8, [%rd8];
	mul.wide.s32 	%rd9, %r8, 8;
	add.s64 	%rd10, %rd6, %rd9;
	div.s32 	%r9, %r1, %r2;
	mul.wide.s32 	%rd11, %r9, 8;
	add.s64 	%rd12, %rd5, %rd11;
	ld.global.nc.f64 	%fd1, [%rd12];
	atom.global.add.f64 	%fd2, [%rd10], %fd1;
$L__BB1_2:
	ret;

}
	// .globl	clip
.visible .entry clip(
	.param .u64 .ptr .align 1 clip_param_0,
	.param .u32 clip_param_1,
	.param .f64 clip_param_2
)
{
	.reg .pred 	%p<3>;
	.reg .b32 	%r<6>;
	.reg .b64 	%rd<5>;
	.reg .b64 	%fd<3>;

	ld.param.u64 	%rd2, [clip_param_0];
	ld.param.u32 	%r2, [clip_param_1];
	ld.param.f64 	%fd1, [clip_param_2];
	mov.u32 	%r3, %tid.x;
	mov.u32 	%r4, %ntid.x;
	mov.u32 	%r5, %ctaid.x;
	mad.lo.s32 	%r1, %r4, %r5, %r3;
	setp.ge.s32 	%p1, %r1, %r2;
	@%p1 bra 	$L__BB2_3;
	cvta.to.global.u64 	%rd3, %rd2;
	mul.wide.s32 	%rd4, %r1, 8;
	add.s64 	%rd1, %rd3, %rd4;
	ld.global.f64 	%fd2, [%rd1];
	setp.geu.f64 	%p2, %fd2, %fd1;
	@%p2 bra 	$L__BB2_3;
	st.global.f64 	[%rd1], %fd1;
$L__BB2_3:
	ret;

}
	// .globl	find_difference_profile
.visible .entry find_difference_profile(
	.param .u64 .ptr .align 1 find_difference_profile_param_0,
	.param .u64 .ptr .align 1 find_difference_profile_param_1,
	.param .u64 .ptr .align 1 find_difference_profile_param_2,
	.param .u32 find_difference_profile_param_3
)
{
	.reg .pred 	%p<3>;
	.reg .b32 	%r<11>;
	.reg .b64 	%rd<11>;
	.reg .b64 	%fd<4>;

	ld.param.u64 	%rd4, [find_difference_profile_param_0];
	ld.param.u64 	%rd5, [find_difference_profile_param_1];
	ld.param.u64 	%rd6, [find_difference_profile_param_2];
	ld.param.u32 	%r6, [find_difference_profile_param_3];
	mov.u32 	%r7, %tid.x;
	mov.u32 	%r1, %ntid.x;
	mov.u32 	%r8, %ctaid.x;
	mad.lo.s32 	%r10, %r1, %r8, %r7;
	setp.ge.s32 	%p1, %r10, %r6;
	@%p1 bra 	$L__BB3_3;
	mov.u32 	%r9, %nctaid.x;
	mul.lo.s32 	%r3, %r1, %r9;
	cvta.to.global.u64 	%rd1, %rd6;
	cvta.to.global.u64 	%rd2, %rd5;
	cvta.to.global.u64 	%rd3, %rd4;
$L__BB3_2:
	mul.wide.s32 	%rd7, %r10, 8;
	add.s64 	%rd8, %rd1, %rd7;
	ld.global.nc.f64 	%fd1, [%rd8];
	add.s64 	%rd9, %rd2, %rd7;
	ld.global.nc.f64 	%fd2, [%rd9];
	sub.f64 	%fd3, %fd1, %fd2;
	add.s64 	%rd10, %rd3, %rd7;
	st.global.f64 	[%rd10], %fd3;
	add.s32 	%r10, %r10, %r3;
	setp.lt.s32 	%p2, %r10, %r6;
	@%p2 bra 	$L__BB3_2;
$L__BB3_3:
	ret;

}
	// .globl	compensate_particle_amount
.visible .entry compensate_particle_amount(
	.param .u64 .ptr .align 1 compensate_particle_amount_param_0,
	.param .u64 .ptr .align 1 compensate_particle_amount_param_1,
	.param .u32 compensate_particle_amount_param_2,
	.param .u32 compensate_particle_amount_param_3
)
{
	.reg .pred 	%p<2>;
	.reg .b32 	%r<8>;
	.reg .b64 	%rd<8>;
	.reg .b64 	%fd<4>;

	ld.param.u64 	%rd1, [compensate_particle_amount_param_0];
	ld.param.u64 	%rd2, [compensate_particle_amount_param_1];
	ld.param.u32 	%r2, [compensate_particle_amount_param_2];
	ld.param.u32 	%r3, [compensate_particle_amount_param_3];
	mov.u32 	%r4, %tid.x;
	mov.u32 	%r5, %ntid.x;
	mov.u32 	%r6, %ctaid.x;
	mad.lo.s32 	%r1, %r5, %r6, %r4;
	mul.lo.s32 	%r7, %r3, %r2;
	setp.ge.s32 	%p1, %r1, %r7;
	@%p1 bra 	$L__BB4_2;
	cvta.to.global.u64 	%rd3, %rd2;
	cvta.to.global.u64 	%rd4, %rd1;
	mul.wide.s32 	%rd5, %r1, 8;
	add.s64 	%rd6, %rd3, %rd5;
	ld.global.nc.f64 	%fd1, [%rd6];
	add.s64 	%rd7, %rd4, %rd5;
	ld.global.f64 	%fd2, [%rd7];
	mul.f64 	%fd3, %fd1, %fd2;
	st.global.f64 	[%rd7], %fd3;
$L__BB4_2:
	ret;

}
	// .globl	count_particles_in_bin
.visible .entry count_particles_in_bin(
	.param .u64 .ptr .align 1 count_particles_in_bin_param_0,
	.param .u64 .ptr .align 1 count_particles_in_bin_param_1,
	.param .u32 count_particles_in_bin_param_2,
	.param .u32 count_particles_in_bin_param_3,
	.param .u32 count_particles_in_bin_param_4
)
{
	.reg .pred 	%p<2>;
	.reg .b32 	%r<12>;
	.reg .b64 	%rd<9>;
	.reg .b64 	%fd<2>;

	ld.param.u64 	%rd1, [count_particles_in_bin_param_0];
	ld.param.u64 	%rd2, [count_particles_in_bin_param_1];
	ld.param.u32 	%r2, [count_particles_in_bin_param_2];
	ld.param.u32 	%r4, [count_particles_in_bin_param_3];
	ld.param.u32 	%r3, [count_particles_in_bin_param_4];
	mov.u32 	%r5, %tid.x;
	mov.u32 	%r6, %ntid.x;
	mov.u32 	%r7, %ctaid.x;
	mad.lo.s32 	%r1, %r6, %r7, %r5;
	mul.lo.s32 	%r8, %r4, %r2;
	setp.ge.s32 	%p1, %r1, %r8;
	@%p1 bra 	$L__BB5_2;
	cvta.to.global.u64 	%rd3, %rd2;
	cvta.to.global.u64 	%rd4, %rd1;
	rem.s32 	%r9, %r1, %r2;
	mul.wide.s32 	%rd5, %r1, 4;
	add.s64 	%rd6, %rd3, %rd5;
	ld.global.nc.u32 	%r10, [%rd6];
	mad.lo.s32 	%r11, %r9, %r3, %r10;
	mul.wide.s32 	%rd7, %r11, 8;
	add.s64 	%rd8, %rd4, %rd7;
	atom.global.add.f64 	%fd1, [%rd8], 0d3FF0000000000000;
$L__BB5_2:
	ret;

}
	// .globl	calculate_reciprocal
.visible .entry calculate_reciprocal(
	.param .u64 .ptr .align 1 calculate_reciprocal_param_0,
	.param .u32 calculate_reciprocal_param_1,
	.param .u32 calculate_reciprocal_param_2,
	.param .f64 calculate_reciprocal_param_3
)
{
	.reg .pred 	%p<3>;
	.reg .b32 	%r<8>;
	.reg .b64 	%rd<5>;
	.reg .b64 	%fd<5>;

	ld.param.u64 	%rd1, [calculate_reciprocal_param_0];
	ld.param.u32 	%r2, [calculate_reciprocal_param_1];
	ld.param.u32 	%r3, [calculate_reciprocal_param_2];
	ld.param.f64 	%fd1, [calculate_reciprocal_param_3];
	mul.lo.s32 	%r4, %r3, %r2;
	mov.u32 	%r5, %tid.x;
	mov.u32 	%r6, %ntid.x;
	mov.u32 	%r7, %ctaid.x;
	mad.lo.s32 	%r1, %r6, %r7, %r5;
	setp.ge.s32 	%p1, %r1, %r4;
	@%p1 bra 	$L__BB6_2;
	cvta.to.global.u64 	%rd2, %rd1;
	mul.wide.s32 	%rd3, %r1, 8;
	add.s64 	%rd4, %rd2, %rd3;
	ld.global.f64 	%fd2, [%rd4];
	setp.eq.f64 	%p2, %fd2, 0d0000000000000000;
	selp.f64 	%fd3, 0d3FF0000000000000, %fd2, %p2;
	div.rn.f64 	%fd4, %fd1, %fd3;
	st.global.f64 	[%rd4], %fd4;
$L__BB6_2:
	ret;

}
	// .globl	create_flat_points
.visible .entry create_flat_points(
	.param .u64 .ptr .align 1 create_flat_points_param_0,
	.param .u32 create_flat_points_param_1,
	.param .u32 create_flat_points_param_2,
	.param .u32 create_flat_points_param_3
)
{
	.reg .pred 	%p<2>;
	.reg .b32 	%r<12>;
	.reg .b64 	%rd<5>;

	ld.param.u64 	%rd1, [create_flat_points_param_0];
	ld.param.u32 	%r4, [create_flat_points_param_1];
	ld.param.u32 	%r2, [create_flat_points_param_2];
	ld.param.u32 	%r3, [create_flat_points_param_3];
	mov.u32 	%r5, %tid.x;
	mov.u32 	%r6, %ntid.x;
	mov.u32 	%r7, %ctaid.x;
	mad.lo.s32 	%r1, %r6, %r7, %r5;
	mul.lo.s32 	%r8, %r2, %r4;
	setp.ge.s32 	%p1, %r1, %r8;
	@%p1 bra 	$L__BB7_2;
	cvta.to.global.u64 	%rd2, %rd1;
	rem.s32 	%r9, %r1, %r2;
	mul.wide.s32 	%rd3, %r1, 4;
	add.s64 	%rd4, %rd2, %rd3;
	ld.global.u32 	%r10, [%rd4];
	mad.lo.s32 	%r11, %r9, %r3, %r10;
	st.global.u32 	[%rd4], %r11;
$L__BB7_2:
	ret;

}


// ===== COMPILED SASS (sm_100) =====

	.target	sm_100

	.elftype	@"ET_EXEC"


//--------------------- .note.nv.tkinfo           --------------------------
	.section	.note.nv.tkinfo,"",@"SHT_NOTE"
	.sectionflags	@"SHF_NOTE_NV_TKINFO"
	.tkinfo
        /*0018*/ 	.word	0x00000002
        /*0030*/ 	.string	""
        /*0030*/ 	.string	"ptxas"
        /*0030*/ 	.string	"Cuda compilation tools, release 13.0, V13.0.88"
        /*0030*/ 	.string	"Build cuda_13.0.r13.0/compiler.36424714_0"
        /*0030*/ 	.string	"-arch sm_100 -m 64 "



//--------------------- .note.nv.cuinfo           --------------------------
	.section	.note.nv.cuinfo,"",@"SHT_NOTE"
	.sectionflags	@"SHF_NOTE_NV_CUINFO"
        /*0018*/ 	.short	0x0002
        /*001a*/ 	.short	0x0064
        /*001c*/ 	.short	0x0082
	.zero		2


//--------------------- .nv.info                  --------------------------
	.section	.nv.info,"",@"SHT_CUDA_INFO"
	.align	4


	//----- nvinfo : EIATTR_REGCOUNT
	.align		4
        /*0000*/ 	.byte	0x04, 0x2f
        /*0002*/ 	.short	(.L_29 - .L_28)
	.align		4
.L_28:
        /*0004*/ 	.word	index@(back_project)
        /*0008*/ 	.word	0x00000020


	//----- nvinfo : EIATTR_FRAME_SIZE
	.align		4
.L_29:
        /*000c*/ 	.byte	0x04, 0x11
        /*000e*/ 	.short	(.L_31 - .L_30)
	.align		4
.L_30:
        /*0010*/ 	.word	index@(back_project)
        /*0014*/ 	.word	0x00000000


	//----- nvinfo : EIATTR_REGCOUNT
	.align		4
.L_31:
        /*0018*/ 	.byte	0x04, 0x2f
        /*001a*/ 	.short	(.L_33 - .L_32)
	.align		4
.L_32:
        /*001c*/ 	.word	index@(project)
        /*0020*/ 	.word	0x0000000c


	//----- nvinfo : EIATTR_FRAME_SIZE
	.align		4
.L_33:
        /*0024*/ 	.byte	0x04, 0x11
        /*0026*/ 	.short	(.L_35 - .L_34)
	.align		4
.L_34:
        /*0028*/ 	.word	index@(project)
        /*002c*/ 	.word	0x00000000


	//----- nvinfo : EIATTR_REGCOUNT
	.align		4
.L_35:
        /*0030*/ 	.byte	0x04, 0x2f
        /*0032*/ 	.short	(.L_37 - .L_36)
	.align		4
.L_36:
        /*0034*/ 	.word	index@(clip)
        /*0038*/ 	.word	0x0000000a


	//----- nvinfo : EIATTR_FRAME_SIZE
	.align		4
.L_37:
        /*003c*/ 	.byte	0x04, 0x11
        /*003e*/ 	.short	(.L_39 - .L_38)
	.align		4
.L_38:
        /*0040*/ 	.word	index@(clip)
        /*0044*/ 	.word	0x00000000


	//----- nvinfo : EIATTR_REGCOUNT
	.align		4
.L_39:
        /*0048*/ 	.byte	0x04, 0x2f
        /*004a*/ 	.short	(.L_41 - .L_40)
	.align		4
.L_40:
        /*004c*/ 	.word	index@(find_difference_profile)
        /*0050*/ 	.word	0x00000012


	//----- nvinfo : EIATTR_FRAME_SIZE
	.align		4
.L_41:
        /*0054*/ 	.byte	0x04, 0x11
        /*0056*/ 	.short	(.L_43 - .L_42)
	.align		4
.L_42:
        /*0058*/ 	.word	index@(find_difference_profile)
        /*005c*/ 	.word	0x00000000


	//----- nvinfo : EIATTR_REGCOUNT
	.align		4
.L_43:
        /*0060*/ 	.byte	0x04, 0x2f
        /*0062*/ 	.short	(.L_45 - .L_44)
	.align		4
.L_44:
        /*0064*/ 	.word	index@(compensate_particle_amount)
        /*0068*/ 	.word	0x0000000a


	//----- nvinfo : EIATTR_FRAME_SIZE
	.align		4
.L_45:
        /*006c*/ 	.byte	0x04, 0x11
        /*006e*/ 	.short	(.L_47 - .L_46)
	.align		4
.L_46:
        /*0070*/ 	.word	index@(compensate_particle_amount)
        /*0074*/ 	.word	0x00000000


	//----- nvinfo : EIATTR_REGCOUNT
	.align		4
.L_47:
        /*0078*/ 	.byte	0x04, 0x2f
        /*007a*/ 	.short	(.L_49 - .L_48)
	.align		4
.L_48:
        /*007c*/ 	.word	index@(count_particles_in_bin)
        /*0080*/ 	.word	0x00000010


	//----- nvinfo : EIATTR_FRAME_SIZE
	.align		4
.L_49:
        /*0084*/ 	.byte	0x04, 0x11
        /*0086*/ 	.short	(.L_51 - .L_50)
	.align		4
.L_50:
        /*0088*/ 	.word	index@(count_particles_in_bin)
        /*008c*/ 	.word	0x00000000


	//----- nvinfo : EIATTR_REGCOUNT
	.align		4
.L_51:
        /*0090*/ 	.byte	0x04, 0x2f
        /*0092*/ 	.short	(.L_53 - .L_52)
	.align		4
.L_52:
        /*0094*/ 	.word	index@(calculate_reciprocal)
        /*0098*/ 	.word	0x0000001a


	//----- nvinfo : EIATTR_FRAME_SIZE
	.align		4
.L_53:
        /*009c*/ 	.byte	0x04, 0x11
        /*009e*/ 	.short	(.L_55 - .L_54)
	.align		4
.L_54:
        /*00a0*/ 	.word	index@($__internal_0_$__cuda_sm20_div_rn_f64_full)
        /*00a4*/ 	.word	0x00000000


	//----- nvinfo : EIATTR_FRAME_SIZE
	.align		4
.L_55:
        /*00a8*/ 	.byte	0x04, 0x11
        /*00aa*/ 	.short	(.L_57 - .L_56)
	.align		4
.L_56:
        /*00ac*/ 	.word	index@(calculate_reciprocal)
        /*00b0*/ 	.word	0x00000000


	//----- nvinfo : EIATTR_REGCOUNT
	.align		4
.L_57:
        /*00b4*/ 	.byte	0x04, 0x2f
        /*00b6*/ 	.short	(.L_59 - .L_58)
	.align		4
.L_58:
        /*00b8*/ 	.word	index@(create_flat_points)
        /*00bc*/ 	.word	0x00000012


	//----- nvinfo : EIATTR_FRAME_SIZE
	.align		4
.L_59:
        /*00c0*/ 	.byte	0x04, 0x11
        /*00c2*/ 	.short	(.L_61 - .L_60)
	.align		4
.L_60:
        /*00c4*/ 	.word	index@(create_flat_points)
        /*00c8*/ 	.word	0x00000000


	//----- nvinfo : EIATTR_MIN_STACK_SIZE
	.align		4
.L_61:
        /*00cc*/ 	.byte	0x04, 0x12
        /*00ce*/ 	.short	(.L_63 - .L_62)
	.align		4
.L_62:
        /*00d0*/ 	.word	index@(create_flat_points)
        /*00d4*/ 	.word	0x00000000


	//----- nvinfo : EIATTR_MIN_STACK_SIZE
	.align		4
.L_63:
        /*00d8*/ 	.byte	0x04, 0x12
        /*00da*/ 	.short	(.L_65 - .L_64)
	.align		4
.L_64:
        /*00dc*/ 	.word	index@(calculate_reciprocal)
        /*00e0*/ 	.word	0x00000000


	//----- nvinfo : EIATTR_MIN_STACK_SIZE
	.align		4
.L_65:
        /*00e4*/ 	.byte	0x04, 0x12
        /*00e6*/ 	.short	(.L_67 - .L_66)
	.align		4
.L_66:
        /*00e8*/ 	.word	index@(count_particles_in_bin)
        /*00ec*/ 	.word	0x00000000


	//----- nvinfo : EIATTR_MIN_STACK_SIZE
	.align		4
.L_67:
        /*00f0*/ 	.byte	0x04, 0x12
        /*00f2*/ 	.short	(.L_69 - .L_68)
	.align		4
.L_68:
        /*00f4*/ 	.word	index@(compensate_particle_amount)
        /*00f8*/ 	.word	0x00000000


	//----- nvinfo : EIATTR_MIN_STACK_SIZE
	.align		4
.L_69:
        /*00fc*/ 	.byte	0x04, 0x12
        /*00fe*/ 	.short	(.L_71 - .L_70)
	.align		4
.L_70:
        /*0100*/ 	.word	index@(find_difference_profile)
        /*0104*/ 	.word	0x00000000


	//----- nvinfo : EIATTR_MIN_STACK_SIZE
	.align		4
.L_71:
        /*0108*/ 	.byte	0x04, 0x12
        /*010a*/ 	.short	(.L_73 - .L_72)
	.align		4
.L_72:
        /*010c*/ 	.word	index@(clip)
        /*0110*/ 	.word	0x00000000


	//----- nvinfo : EIATTR_MIN_STACK_SIZE
	.align		4
.L_73:
        /*0114*/ 	.byte	0x04, 0x12
        /*0116*/ 	.short	(.L_75 - .L_74)
	.align		4
.L_74:
        /*0118*/ 	.word	index@(project)
        /*011c*/ 	.word	0x00000000


	//----- nvinfo : EIATTR_MIN_STACK_SIZE
	.align		4
.L_75:
        /*0120*/ 	.byte	0x04, 0x12
        /*0122*/ 	.short	(.L_77 - .L_76)
	.align		4
.L_76:
        /*0124*/ 	.word	index@(back_project)
        /*0128*/ 	.word	0x00000000
.L_77:


//--------------------- .nv.compat                --------------------------
	.section	.nv.compat,"",@"SHT_CUDA_COMPAT_INFO"
	.align	4
        /*0000*/ 	.byte	0x02, 0x09, 0x00, 0x00, 0x02, 0x02, 0x01, 0x00, 0x02, 0x05, 0x05, 0x00, 0x03, 0x07, 0x01, 0x01
        /*0010*/ 	.byte	0x02, 0x03, 0x00, 0x00, 0x02, 0x06, 0x01, 0x00, 0x04, 0x0b, 0x08, 0x00, 0x01, 0x00, 0x00, 0x00
        /*0020*/ 	.byte	0x00, 0x00, 0x00, 0x00


//--------------------- .nv.info.create_flat_points --------------------------
	.section	.nv.info.create_flat_points,"",@"SHT_CUDA_INFO"
	.sectionflags	@""
	.align	4


	//----- nvinfo : EIATTR_CUDA_API_VERSION
	.align		4
        /*0000*/ 	.byte	0x04, 0x37
        /*0002*/ 	.short	(.L_79 - .L_78)
.L_78:
        /*0004*/ 	.word	0x00000082


	//----- nvinfo : EIATTR_KPARAM_INFO
	.align		4
.L_79:
        /*0008*/ 	.byte	0x04, 0x17
        /*000a*/ 	.short	(.L_81 - .L_80)
.L_80:
        /*000c*/ 	.word	0x00000000
        /*0010*/ 	.short	0x0003
        /*0012*/ 	.short	0x0010
        /*0014*/ 	.byte	0x00, 0xf0, 0x11, 0x00


	//----- nvinfo : EIATTR_KPARAM_INFO
	.align		4
.L_81:
        /*0018*/ 	.byte	0x04, 0x17
        /*001a*/ 	.short	(.L_83 - .L_82)
.L_82:
        /*001c*/ 	.word	0x00000000
        /*0020*/ 	.short	0x0002
        /*0022*/ 	.short	0x000c
        /*0024*/ 	.byte	0x00, 0xf0, 0x11, 0x00


	//----- nvinfo : EIATTR_KPARAM_INFO
	.align		4
.L_83:
        /*0028*/ 	.byte	0x04, 0x17
        /*002a*/ 	.short	(.L_85 - .L_84)
.L_84:
        /*002c*/ 	.word	0x00000000
        /*0030*/ 	.short	0x0001
        /*0032*/ 	.short	0x0008
        /*0034*/ 	.byte	0x00, 0xf0, 0x11, 0x00


	//----- nvinfo : EIATTR_KPARAM_INFO
	.align		4
.L_85:
        /*0038*/ 	.byte	0x04, 0x17
        /*003a*/ 	.short	(.L_87 - .L_86)
.L_86:
        /*003c*/ 	.word	0x00000000
        /*0040*/ 	.short	0x0000
        /*0042*/ 	.short	0x0000
        /*0044*/ 	.byte	0x00, 0xf5, 0x21, 0x00


	//----- nvinfo : EIATTR_SPARSE_MMA_MASK
	.align		4
.L_87:
        /*0048*/ 	.byte	0x03, 0x50
        /*004a*/ 	.short	0x0000


	//----- nvinfo : EIATTR_MAXREG_COUNT
	.align		4
        /*004c*/ 	.byte	0x03, 0x1b
        /*004e*/ 	.short	0x00ff


	//----- nvinfo : EIATTR_MERCURY_ISA_VERSION
	.align		4
        /*0050*/ 	.byte	0x03, 0x5f
        /*0052*/ 	.short	0x0101


	//----- nvinfo : EIATTR_VRC_CTA_INIT_COUNT
	.align		4
        /*0054*/ 	.byte	0x02, 0x4a
	.zero		1
	.zero		1


	//----- nvinfo : EIATTR_EXIT_INSTR_OFFSETS
	.align		4
        /*0058*/ 	.byte	0x04, 0x1c
        /*005a*/ 	.short	(.L_89 - .L_88)


	//   ....[0]....
.L_88:
        /*005c*/ 	.word	0x00000080


	//   ....[1]....
        /*0060*/ 	.word	0x00000250


	//----- nvinfo : EIATTR_CBANK_PARAM_SIZE
	.align		4
.L_89:
        /*0064*/ 	.byte	0x03, 0x19
        /*0066*/ 	.short	0x0014


	//----- nvinfo : EIATTR_PARAM_CBANK
	.align		4
        /*0068*/ 	.byte	0x04, 0x0a
        /*006a*/ 	.short	(.L_91 - .L_90)
	.align		4
.L_90:
        /*006c*/ 	.word	index@(.nv.constant0.create_flat_points)
        /*0070*/ 	.short	0x0380
        /*0072*/ 	.short	0x0014


	//----- nvinfo : EIATTR_SW_WAR
	.align		4
.L_91:
        /*0074*/ 	.byte	0x04, 0x36
        /*0076*/ 	.short	(.L_93 - .L_92)
.L_92:
        /*0078*/ 	.word	0x00000008
.L_93:


//--------------------- .nv.info.calculate_reciprocal --------------------------
	.section	.nv.info.calculate_reciprocal,"",@"SHT_CUDA_INFO"
	.sectionflags	@""
	.align	4


	//----- nvinfo : EIATTR_CUDA_API_VERSION
	.align		4
        /*0000*/ 	.byte	0x04, 0x37
        /*0002*/ 	.short	(.L_95 - .L_94)
.L_94:
        /*0004*/ 	.word	0x00000082


	//----- nvinfo : EIATTR_KPARAM_INFO
	.align		4
.L_95:
        /*0008*/ 	.byte	0x04, 0x17
        /*000a*/ 	.short	(.L_97 - .L_96)
.L_96:
        /*000c*/ 	.word	0x00000000
        /*0010*/ 	.short	0x0003
        /*0012*/ 	.short	0x0010
        /*0014*/ 	.byte	0x00, 0xf0, 0x21, 0x00


	//----- nvinfo : EIATTR_KPARAM_INFO
	.align		4
.L_97:
        /*0018*/ 	.byte	0x04, 0x17
        /*001a*/ 	.short	(.L_99 - .L_98)
.L_98:
        /*001c*/ 	.word	0x00000000
        /*0020*/ 	.short	0x0002
        /*0022*/ 	.short	0x000c
        /*0024*/ 	.byte	0x00, 0xf0, 0x11, 0x00


	//----- nvinfo : EIATTR_KPARAM_INFO
	.align		4
.L_99:
        /*0028*/ 	.byte	0x04, 0x17
        /*002a*/ 	.short	(.L_101 - .L_100)
.L_100:
        /*002c*/ 	.word	0x00000000
        /*0030*/ 	.short	0x0001
        /*0032*/ 	.short	0x0008
        /*0034*/ 	.byte	0x00, 0xf0, 0x11, 0x00


	//----- nvinfo : EIATTR_KPARAM_INFO
	.align		4
.L_101:
        /*0038*/ 	.byte	0x04, 0x17
        /*003a*/ 	.short	(.L_103 - .L_102)
.L_102:
        /*003c*/ 	.word	0x00000000
        /*0040*/ 	.short	0x0000
        /*0042*/ 	.short	0x0000
        /*0044*/ 	.byte	0x00, 0xf5, 0x21, 0x00


	//----- nvinfo : EIATTR_SPARSE_MMA_MASK
	.align		4
.L_103:
        /*0048*/ 	.byte	0x03, 0x50
        /*004a*/ 	.short	0x0000


	//----- nvinfo : EIATTR_MAXREG_COUNT
	.align		4
        /*004c*/ 	.byte	0x03, 0x1b
        /*004e*/ 	.short	0x00ff


	//----- nvinfo : EIATTR_MERCURY_ISA_VERSION
	.align		4
        /*0050*/ 	.byte	0x03, 0x5f
        /*0052*/ 	.short	0x0101


	//----- nvinfo : EIATTR_VRC_CTA_INIT_COUNT
	.align		4
        /*0054*/ 	.byte	0x02, 0x4a
	.zero		1
	.zero		1


	//----- nvinfo : EIATTR_EXIT_INSTR_OFFSETS
	.align		4
        /*0058*/ 	.byte	0x04, 0x1c
        /*005a*/ 	.short	(.L_105 - .L_104)


	//   ....[0]....
.L_104:
        /*005c*/ 	.word	0x00000080


	//   ....[1]....
        /*0060*/ 	.word	0x00000270


	//----- nvinfo : EIATTR_CRS_STACK_SIZE
	.align		4
.L_105:
        /*0064*/ 	.byte	0x04, 0x1e
        /*0066*/ 	.short	(.L_107 - .L_106)
.L_106:
        /*0068*/ 	.word	0x00000000


	//----- nvinfo : EIATTR_CBANK_PARAM_SIZE
	.align		4
.L_107:
        /*006c*/ 	.byte	0x03, 0x19
        /*006e*/ 	.short	0x0018


	//----- nvinfo : EIATTR_PARAM_CBANK
	.align		4
        /*0070*/ 	.byte	0x04, 0x0a
        /*0072*/ 	.short	(.L_109 - .L_108)
	.align		4
.L_108:
        /*0074*/ 	.word	index@(.nv.constant0.calculate_reciprocal)
        /*0078*/ 	.short	0x0380
        /*007a*/ 	.short	0x0018


	//----- nvinfo : EIATTR_SW_WAR
	.align		4
.L_109:
        /*007c*/ 	.byte	0x04, 0x36
        /*007e*/ 	.short	(.L_111 - .L_110)
.L_110:
        /*0080*/ 	.word	0x00000008
.L_111:


//--------------------- .nv.info.count_particles_in_bin --------------------------
	.section	.nv.info.count_particles_in_bin,"",@"SHT_CUDA_INFO"
	.sectionflags	@""
	.align	4


	//----- nvinfo : EIATTR_CUDA_API_VERSION
	.align		4
        /*0000*/ 	.byte	0x04, 0x37
        /*0002*/ 	.short	(.L_113 - .L_112)
.L_112:
        /*0004*/ 	.word	0x00000082


	//----- nvinfo : EIATTR_KPARAM_INFO
	.align		4
.L_113:
        /*0008*/ 	.byte	0x04, 0x17
        /*000a*/ 	.short	(.L_115 - .L_114)
.L_114:
        /*000c*/ 	.word	0x00000000
        /*0010*/ 	.short	0x0004
        /*0012*/ 	.short	0x0018
        /*0014*/ 	.byte	0x00, 0xf0, 0x11, 0x00


	//----- nvinfo : EIATTR_KPARAM_INFO
	.align		4
.L_115:
        /*0018*/ 	.byte	0x04, 0x17
        /*001a*/ 	.short	(.L_117 - .L_116)
.L_116:
        /*001c*/ 	.word	0x00000000
        /*0020*/ 	.short	0x0003
        /*0022*/ 	.short	0x0014
        /*0024*/ 	.byte	0x00, 0xf0, 0x11, 0x00


	//----- nvinfo : EIATTR_KPARAM_INFO
	.align		4
.L_117:
        /*0028*/ 	.byte	0x04, 0x17
        /*002a*/ 	.short	(.L_119 - .L_118)
.L_118:
        /*002c*/ 	.word	0x00000000
        /*0030*/ 	.short	0x0002
        /*0032*/ 	.short	0x0010
        /*0034*/ 	.byte	0x00, 0xf0, 0x11, 0x00


	//----- nvinfo : EIATTR_KPARAM_INFO
	.align		4
.L_119:
        /*0038*/ 	.byte	0x04, 0x17
        /*003a*/ 	.short	(.L_121 - .L_120)
.L_120:
        /*003c*/ 	.word	0x00000000
        /*0040*/ 	.short	0x0001
        /*0042*/ 	.short	0x0008
        /*0044*/ 	.byte	0x00, 0xf5, 0x21, 0x00


	//----- nvinfo : EIATTR_KPARAM_INFO
	.align		4
.L_121:
        /*0048*/ 	.byte	0x04, 0x17
        /*004a*/ 	.short	(.L_123 - .L_122)
.L_122:
        /*004c*/ 	.word	0x00000000
        /*0050*/ 	.short	0x0000
        /*0052*/ 	.short	0x0000
        /*0054*/ 	.byte	0x00, 0xf5, 0x21, 0x00


	//----- nvinfo : EIATTR_SPARSE_MMA_MASK
	.align		4
.L_123:
        /*0058*/ 	.byte	0x03, 0x50
        /*005a*/ 	.short	0x0000


	//----- nvinfo : EIATTR_MAXREG_COUNT
	.align		4
        /*005c*/ 	.byte	0x03, 0x1b
        /*005e*/ 	.short	0x00ff


	//----- nvinfo : EIATTR_MERCURY_ISA_VERSION
	.align		4
        /*0060*/ 	.byte	0x03, 0x5f
        /*0062*/ 	.short	0x0101


	//----- nvinfo : EIATTR_VRC_CTA_INIT_COUNT
	.align		4
        /*0064*/ 	.byte	0x02, 0x4a
	.zero		1
	.zero		1


	//----- nvinfo : EIATTR_EXIT_INSTR_OFFSETS
	.align		4
        /*0068*/ 	.byte	0x04, 0x1c
        /*006a*/ 	.short	(.L_125 - .L_124)


	//   ....[0]....
.L_124:
        /*006c*/ 	.word	0x00000080


	//   ....[1]....
        /*0070*/ 	.word	0x00000290


	//----- nvinfo : EIATTR_CBANK_PARAM_SIZE
	.align		4
.L_125:
        /*0074*/ 	.byte	0x03, 0x19
        /*0076*/ 	.short	0x001c


	//----- nvinfo : EIATTR_PARAM_CBANK
	.align		4
        /*0078*/ 	.byte	0x04, 0x0a
        /*007a*/ 	.short	(.L_127 - .L_126)
	.align		4
.L_126:
        /*007c*/ 	.word	index@(.nv.constant0.count_particles_in_bin)
        /*0080*/ 	.short	0x0380
        /*0082*/ 	.short	0x001c


	//----- nvinfo : EIATTR_SW_WAR
	.align		4
.L_127:
        /*0084*/ 	.byte	0x04, 0x36
        /*0086*/ 	.short	(.L_129 - .L_128)
.L_128:
        /*0088*/ 	.word	0x00000008
.L_129:


//--------------------- .nv.info.compensate_particle_amount --------------------------
	.section	.nv.info.compensate_particle_amount,"",@"SHT_CUDA_INFO"
	.sectionflags	@""
	.align	4


	//----- nvinfo : EIATTR_CUDA_API_VERSION
	.align		4
        /*0000*/ 	.byte	0x04, 0x37
        /*0002*/ 	.short	(.L_131 - .L_130)
.L_130:
        /*0004*/ 	.word	0x00000082


	//----- nvinfo : EIATTR_KPARAM_INFO
	.align		4
.L_131:
        /*0008*/ 	.byte	0x04, 0x17
        /*000a*/ 	.short	(.L_133 - .L_132)
.L_132:
        /*000c*/ 	.word	0x00000000
        /*0010*/ 	.short	0x0003
        /*0012*/ 	.short	0x0014
        /*0014*/ 	.byte	0x00, 0xf0, 0x11, 0x00


	//----- nvinfo : EIATTR_KPARAM_INFO
	.align		4
.L_133:
        /*0018*/ 	.byte	0x04, 0x17
        /*001a*/ 	.short	(.L_135 - .L_134)
.L_134:
        /*001c*/ 	.word	0x00000000
        /*0020*/ 	.short	0x0002
        /*0022*/ 	.short	0x0010
        /*0024*/ 	.byte	0x00, 0xf0, 0x11, 0x00


	//----- nvinfo : EIATTR_KPARAM_INFO
	.align		4
.L_135:
        /*0028*/ 	.byte	0x04, 0x17
        /*002a*/ 	.short	(.L_137 - .L_136)
.L_136:
        /*002c*/ 	.word	0x00000000
        /*0030*/ 	.short	0x0001
        /*0032*/ 	.short	0x0008
        /*0034*/ 	.byte	0x00, 0xf5, 0x21, 0x00


	//----- nvinfo : EIATTR_KPARAM_INFO
	.align		4
.L_137:
        /*0038*/ 	.byte	0x04, 0x17
        /*003a*/ 	.short	(.L_139 - .L_138)
.L_138:
        /*003c*/ 	.word	0x00000000
        /*0040*/ 	.short	0x0000
        /*0042*/ 	.short	0x0000
        /*0044*/ 	.byte	0x00, 0xf5, 0x21, 0x00


	//----- nvinfo : EIATTR_SPARSE_MMA_MASK
	.align		4
.L_139:
        /*0048*/ 	.byte	0x03, 0x50
        /*004a*/ 	.short	0x0000


	//----- nvinfo : EIATTR_MAXREG_COUNT
	.align		4
        /*004c*/ 	.byte	0x03, 0x1b
        /*004e*/ 	.short	0x00ff


	//----- nvinfo : EIATTR_MERCURY_ISA_VERSION
	.align		4
        /*0050*/ 	.byte	0x03, 0x5f
        /*0052*/ 	.short	0x0101


	//----- nvinfo : EIATTR_VRC_CTA_INIT_COUNT
	.align		4
        /*0054*/ 	.byte	0x02, 0x4a
	.zero		1
	.zero		1


	//----- nvinfo : EIATTR_EXIT_INSTR_OFFSETS
	.align		4
        /*0058*/ 	.byte	0x04, 0x1c
        /*005a*/ 	.short	(.L_141 - .L_140)


	//   ....[0]....
.L_140:
        /*005c*/ 	.word	0x00000080


	//   ....[1]....
        /*0060*/ 	.word	0x00000120


	//----- nvinfo : EIATTR_CBANK_PARAM_SIZE
	.align		4
.L_141:
        /*0064*/ 	.byte	0x03, 0x19
        /*0066*/ 	.short	0x0018


	//----- nvinfo : EIATTR_PARAM_CBANK
	.align		4
        /*0068*/ 	.byte	0x04, 0x0a
        /*006a*/ 	.short	(.L_143 - .L_142)
	.align		4
.L_142:
        /*006c*/ 	.word	index@(.nv.constant0.compensate_particle_amount)
        /*0070*/ 	.short	0x0380
        /*0072*/ 	.short	0x0018


	//----- nvinfo : EIATTR_SW_WAR
	.align		4
.L_143:
        /*0074*/ 	.byte	0x04, 0x36
        /*0076*/ 	.short	(.L_145 - .L_144)
.L_144:
        /*0078*/ 	.word	0x00000008
.L_145:


//--------------------- .nv.info.find_difference_profile --------------------------
	.section	.nv.info.find_difference_profile,"",@"SHT_CUDA_INFO"
	.sectionflags	@""
	.align	4


	//----- nvinfo : EIATTR_CUDA_API_VERSION
	.align		4
        /*0000*/ 	.byte	0x04, 0x37
        /*0002*/ 	.short	(.L_147 - .L_146)
.L_146:
        /*0004*/ 	.word	0x00000082


	//----- nvinfo : EIATTR_KPARAM_INFO
	.align		4
.L_147:
        /*0008*/ 	.byte	0x04, 0x17
        /*000a*/ 	.short	(.L_149 - .L_148)
.L_148:
        /*000c*/ 	.word	0x00000000
        /*0010*/ 	.short	0x0003
        /*0012*/ 	.short	0x0018
        /*0014*/ 	.byte	0x00, 0xf0, 0x11, 0x00


	//----- nvinfo : EIATTR_KPARAM_INFO
	.align		4
.L_149:
        /*0018*/ 	.byte	0x04, 0x17
        /*001a*/ 	.short	(.L_151 - .L_150)
.L_150:
        /*001c*/ 	.word	0x00000000
        /*0020*/ 	.short	0x0002
        /*0022*/ 	.short	0x0010
        /*0024*/ 	.byte	0x00, 0xf5, 0x21, 0x00


	//----- nvinfo : EIATTR_KPARAM_INFO
	.align		4
.L_151:
        /*0028*/ 	.byte	0x04, 0x17
        /*002a*/ 	.short	(.L_153 - .L_152)
.L_152:
        /*002c*/ 	.word	0x00000000
        /*0030*/ 	.short	0x0001
        /*0032*/ 	.short	0x0008
        /*0034*/ 	.byte	0x00, 0xf5, 0x21, 0x00


	//----- nvinfo : EIATTR_KPARAM_INFO
	.align		4
.L_153:
        /*0038*/ 	.byte	0x04, 0x17
        /*003a*/ 	.short	(.L_155 - .L_154)
.L_154:
        /*003c*/ 	.word	0x00000000
        /*0040*/ 	.short	0x0000
        /*0042*/ 	.short	0x0000
        /*0044*/ 	.byte	0x00, 0xf5, 0x21, 0x00


	//----- nvinfo : EIATTR_SPARSE_MMA_MASK
	.align		4
.L_155:
        /*0048*/ 	.byte	0x03, 0x50
        /*004a*/ 	.short	0x0000


	//----- nvinfo : EIATTR_MAXREG_COUNT
	.align		4
        /*004c*/ 	.byte	0x03, 0x1b
        /*004e*/ 	.short	0x00ff


	//----- nvinfo : EIATTR_MERCURY_ISA_VERSION
	.align		4
        /*0050*/ 	.byte	0x03, 0x5f
        /*0052*/ 	.short	0x0101


	//----- nvinfo : EIATTR_VRC_CTA_INIT_COUNT
	.align		4
        /*0054*/ 	.byte	0x02, 0x4a
	.zero		1
	.zero		1


	//----- nvinfo : EIATTR_EXIT_INSTR_OFFSETS
	.align		4
        /*0058*/ 	.byte	0x04, 0x1c
        /*005a*/ 	.short	(.L_157 - .L_156)


	//   ....[0]....
.L_156:
        /*005c*/ 	.word	0x00000070


	//   ....[1]....
        /*0060*/ 	.word	0x00000180


	//----- nvinfo : EIATTR_CRS_STACK_SIZE
	.align		4
.L_157:
        /*0064*/ 	.byte	0x04, 0x1e
        /*0066*/ 	.short	(.L_159 - .L_158)
.L_158:
        /*0068*/ 	.word	0x00000000


	//----- nvinfo : EIATTR_CBANK_PARAM_SIZE
	.align		4
.L_159:
        /*006c*/ 	.byte	0x03, 0x19
        /*006e*/ 	.short	0x001c


	//----- nvinfo : EIATTR_PARAM_CBANK
	.align		4
        /*0070*/ 	.byte	0x04, 0x0a
        /*0072*/ 	.short	(.L_161 - .L_160)
	.align		4
.L_160:
        /*0074*/ 	.word	index@(.nv.constant0.find_difference_profile)
        /*0078*/ 	.short	0x0380
        /*007a*/ 	.short	0x001c


	//----- nvinfo : EIATTR_SW_WAR
	.align		4
.L_161:
        /*007c*/ 	.byte	0x04, 0x36
        /*007e*/ 	.short	(.L_163 - .L_162)
.L_162:
        /*0080*/ 	.word	0x00000008
.L_163:


//--------------------- .nv.info.clip             --------------------------
	.section	.nv.info.clip,"",@"SHT_CUDA_INFO"
	.sectionflags	@""
	.align	4


	//----- nvinfo : EIATTR_CUDA_API_VERSION
	.align		4
        /*0000*/ 	.byte	0x04, 0x37
        /*0002*/ 	.short	(.L_165 - .L_164)
.L_164:
        /*0004*/ 	.word	0x00000082


	//----- nvinfo : EIATTR_KPARAM_INFO
	.align		4
.L_165:
        /*0008*/ 	.byte	0x04, 0x17
        /*000a*/ 	.short	(.L_167 - .L_166)
.L_166:
        /*000c*/ 	.word	0x00000000
        /*0010*/ 	.short	0x0002
        /*0012*/ 	.short	0x0010
        /*0014*/ 	.byte	0x00, 0xf0, 0x21, 0x00


	//----- nvinfo : EIATTR_KPARAM_INFO
	.align		4
.L_167:
        /*0018*/ 	.byte	0x04, 0x17
        /*001a*/ 	.short	(.L_169 - .L_168)
.L_168:
        /*001c*/ 	.word	0x00000000
        /*0020*/ 	.short	0x0001
        /*0022*/ 	.short	0x0008
        /*0024*/ 	.byte	0x00, 0xf0, 0x11, 0x00


	//----- nvinfo : EIATTR_KPARAM_INFO
	.align		4
.L_169:
        /*0028*/ 	.byte	0x04, 0x17
        /*002a*/ 	.short	(.L_171 - .L_170)
.L_170:
        /*002c*/ 	.word	0x00000000
        /*0030*/ 	.short	0x0000
        /*0032*/ 	.short	0x0000
        /*0034*/ 	.byte	0x00, 0xf5, 0x21, 0x00


	//----- nvinfo : EIATTR_SPARSE_MMA_MASK
	.align		4
.L_171:
        /*0038*/ 	.byte	0x03, 0x50
        /*003a*/ 	.short	0x0000


	//----- nvinfo : EIATTR_MAXREG_COUNT
	.align		4
        /*003c*/ 	.byte	0x03, 0x1b
        /*003e*/ 	.short	0x00ff


	//----- nvinfo : EIATTR_MERCURY_ISA_VERSION
	.align		4
        /*0040*/ 	.byte	0x03, 0x5f
        /*0042*/ 	.short	0x0101


	//----- nvinfo : EIATTR_VRC_CTA_INIT_COUNT
	.align		4
        /*0044*/ 	.byte	0x02, 0x4a
	.zero		1
	.zero		1


	//----- nvinfo : EIATTR_EXIT_INSTR_OFFSETS
	.align		4
        /*0048*/ 	.byte	0x04, 0x1c
        /*004a*/ 	.short	(.L_173 - .L_172)


	//   ....[0]....
.L_172:
        /*004c*/ 	.word	0x00000070


	//   ....[1]....
        /*0050*/ 	.word	0x000000e0


	//   ....[2]....
        /*0054*/ 	.word	0x00000100


	//----- nvinfo : EIATTR_CBANK_PARAM_SIZE
	.align		4
.L_173:
        /*0058*/ 	.byte	0x03, 0x19
        /*005a*/ 	.short	0x0018


	//----- nvinfo : EIATTR_PARAM_CBANK
	.align		4
        /*005c*/ 	.byte	0x04, 0x0a
        /*005e*/ 	.short	(.L_175 - .L_174)
	.align		4
.L_174:
        /*0060*/ 	.word	index@(.nv.constant0.clip)
        /*0064*/ 	.short	0x0380
        /*0066*/ 	.short	0x0018


	//----- nvinfo : EIATTR_SW_WAR
	.align		4
.L_175:
        /*0068*/ 	.byte	0x04, 0x36
        /*006a*/ 	.short	(.L_177 - .L_176)
.L_176:
        /*006c*/ 	.word	0x00000008
.L_177:


//--------------------- .nv.info.project          --------------------------
	.section	.nv.info.project,"",@"SHT_CUDA_INFO"
	.sectionflags	@""
	.align	4


	//----- nvinfo : EIATTR_CUDA_API_VERSION
	.align		4
        /*0000*/ 	.byte	0x04, 0x37
        /*0002*/ 	.short	(.L_179 - .L_178)
.L_178:
        /*0004*/ 	.word	0x00000082


	//----- nvinfo : EIATTR_KPARAM_INFO
	.align		4
.L_179:
        /*0008*/ 	.byte	0x04, 0x17
        /*000a*/ 	.short	(.L_181 - .L_180)
.L_180:
        /*000c*/ 	.word	0x00000000
        /*0010*/ 	.short	0x0004
        /*0012*/ 	.short	0x001c
        /*0014*/ 	.byte	0x00, 0xf0, 0x11, 0x00


	//----- nvinfo : EIATTR_KPARAM_INFO
	.align		4
.L_181:
        /*0018*/ 	.byte	0x04, 0x17
        /*001a*/ 	.short	(.L_183 - .L_182)
.L_182:
        /*001c*/ 	.word	0x00000000
        /*0020*/ 	.short	0x0003
        /*0022*/ 	.short	0x0018
        /*0024*/ 	.byte	0x00, 0xf0, 0x11, 0x00


	//----- nvinfo : EIATTR_KPARAM_INFO
	.align		4
.L_183:
        /*0028*/ 	.byte	0x04, 0x17
        /*002a*/ 	.short	(.L_185 - .L_184)
.L_184:
        /*002c*/ 	.word	0x00000000
        /*0030*/ 	.short	0x0002
        /*0032*/ 	.short	0x0010
        /*0034*/ 	.byte	0x00, 0xf5, 0x21, 0x00


	//----- nvinfo : EIATTR_KPARAM_INFO
	.align		4
.L_185:
        /*0038*/ 	.byte	0x04, 0x17
        /*003a*/ 	.short	(.L_187 - .L_186)
.L_186:
        /*003c*/ 	.word	0x00000000
        /*0040*/ 	.short	0x0001
        /*0042*/ 	.short	0x0008
        /*0044*/ 	.byte	0x00, 0xf5, 0x21, 0x00


	//----- nvinfo : EIATTR_KPARAM_INFO
	.align		4
.L_187:
        /*0048*/ 	.byte	0x04, 0x17
        /*004a*/ 	.short	(.L_189 - .L_188)
.L_188:
        /*004c*/ 	.word	0x00000000
        /*0050*/ 	.short	0x0000
        /*0052*/ 	.short	0x0000
        /*0054*/ 	.byte	0x00, 0xf5, 0x21, 0x00


	//----- nvinfo : EIATTR_SPARSE_MMA_MASK
	.align		4
.L_189:
        /*0058*/ 	.byte	0x03, 0x50
        /*005a*/ 	.short	0x0000


	//----- nvinfo : EIATTR_MAXREG_COUNT
	.align		4
        /*005c*/ 	.byte	0x03, 0x1b
        /*005e*/ 	.short	0x00ff


	//----- nvinfo : EIATTR_MERCURY_ISA_VERSION
	.align		4
        /*0060*/ 	.byte	0x03, 0x5f
        /*0062*/ 	.short	0x0101


	//----- nvinfo : EIATTR_VRC_CTA_INIT_COUNT
	.align		4
        /*0064*/ 	.byte	0x02, 0x4a
	.zero		1
	.zero		1


	//----- nvinfo : EIATTR_EXIT_INSTR_OFFSETS
	.align		4
        /*0068*/ 	.byte	0x04, 0x1c
        /*006a*/ 	.short	(.L_191 - .L_190)


	//   ....[0]....
.L_190:
        /*006c*/ 	.word	0x00000080


	//   ....[1]....
        /*0070*/ 	.word	0x000002a0


	//----- nvinfo : EIATTR_CBANK_PARAM_SIZE
	.align		4
.L_191:
        /*0074*/ 	.byte	0x03, 0x19
        /*0076*/ 	.short	0x0020


	//----- nvinfo : EIATTR_PARAM_CBANK
	.align		4
        /*0078*/ 	.byte	0x04, 0x0a
        /*007a*/ 	.short	(.L_193 - .L_192)
	.align		4
.L_192:
        /*007c*/ 	.word	index@(.nv.constant0.project)
        /*0080*/ 	.short	0x0380
        /*0082*/ 	.short	0x0020


	//----- nvinfo : EIATTR_SW_WAR
	.align		4
.L_193:
        /*0084*/ 	.byte	0x04, 0x36
        /*0086*/ 	.short	(.L_195 - .L_194)
.L_194:
        /*0088*/ 	.word	0x00000008
.L_195:


//--------------------- .nv.info.back_project     --------------------------
	.section	.nv.info.back_project,"",@"SHT_CUDA_INFO"
	.sectionflags	@""
	.align	4


	//----- nvinfo : EIATTR_CUDA_API_VERSION
	.align		4
        /*0000*/ 	.byte	0x04, 0x37
        /*0002*/ 	.short	(.L_197 - .L_196)
.L_196:
        /*0004*/ 	.word	0x00000082


	//----- nvinfo : EIATTR_KPARAM_INFO
	.align		4
.L_197:
        /*0008*/ 	.byte	0x04, 0x17
        /*000a*/ 	.short	(.L_199 - .L_198)
.L_198:
        /*000c*/ 	.word	0x00000000
        /*0010*/ 	.short	0x0004
        /*0012*/ 	.short	0x001c
        /*0014*/ 	.byte	0x00, 0xf0, 0x11, 0x00


	//----- nvinfo : EIATTR_KPARAM_INFO
	.align		4
.L_199:
        /*0018*/ 	.byte	0x04, 0x17
        /*001a*/ 	.short	(.L_201 - .L_200)
.L_200:
        /*001c*/ 	.word	0x00000000
        /*0020*/ 	.short	0x0003
        /*0022*/ 	.short	0x0018
        /*0024*/ 	.byte	0x00, 0xf0, 0x11, 0x00


	//----- nvinfo : EIATTR_KPARAM_INFO
	.align		4
.L_201:
        /*0028*/ 	.byte	0x04, 0x17
        /*002a*/ 	.short	(.L_203 - .L_202)
.L_202:
        /*002c*/ 	.word	0x00000000
        /*0030*/ 	.short	0x0002
        /*0032*/ 	.short	0x0010
        /*0034*/ 	.byte	0x00, 0xf5, 0x21, 0x00


	//----- nvinfo : EIATTR_KPARAM_INFO
	.align		4
.L_203:
        /*0038*/ 	.byte	0x04, 0x17
        /*003a*/ 	.short	(.L_205 - .L_204)
.L_204:
        /*003c*/ 	.word	0x00000000
        /*0040*/ 	.short	0x0001
        /*0042*/ 	.short	0x0008
        /*0044*/ 	.byte	0x00, 0xf5, 0x21, 0x00


	//----- nvinfo : EIATTR_KPARAM_INFO
	.align		4
.L_205:
        /*0048*/ 	.byte	0x04, 0x17
        /*004a*/ 	.short	(.L_207 - .L_206)
.L_206:
        /*004c*/ 	.word	0x00000000
        /*0050*/ 	.short	0x0000
        /*0052*/ 	.short	0x0000
        /*0054*/ 	.byte	0x00, 0xf5, 0x21, 0x00


	//----- nvinfo : EIATTR_SPARSE_MMA_MASK
	.align		4
.L_207:
        /*0058*/ 	.byte	0x03, 0x50
        /*005a*/ 	.short	0x0000


	//----- nvinfo : EIATTR_MAXREG_COUNT
	.align		4
        /*005c*/ 	.byte	0x03, 0x1b
        /*005e*/ 	.short	0x00ff


	//----- nvinfo : EIATTR_NUM_BARRIERS
	.align		4
        /*0060*/ 	.byte	0x02, 0x4c
        /*0062*/ 	.byte	0x01
	.zero		1


	//----- nvinfo : EIATTR_MERCURY_ISA_VERSION
	.align		4
        /*0064*/ 	.byte	0x03, 0x5f
        /*0066*/ 	.short	0x0101


	//----- nvinfo : EIATTR_COOP_GROUP_MASK_REGIDS
	.align		4
        /*0068*/ 	.byte	0x04, 0x29
        /*006a*/ 	.short	(.L_209 - .L_208)


	//   ....[0]....
.L_208:
        /*006c*/ 	.word	0xffffffff


	//   ....[1]....
        /*0070*/ 	.word	0xffffffff


	//   ....[2]....
        /*0074*/ 	.word	0xffffffff


	//   ....[3]....
        /*0078*/ 	.word	0xffffffff


	//   ....[4]....
        /*007c*/ 	.word	0xffffffff


	//   ....[5]....
        /*0080*/ 	.word	0xffffffff


	//   ....[6]....
        /*0084*/ 	.word	0xffffffff


	//   ....[7]....
        /*0088*/ 	.word	0xffffffff


	//   ....[8]....
        /*008c*/ 	.word	0xffffffff


	//   ....[9]....
        /*0090*/ 	.word	0xffffffff


	//----- nvinfo : EIATTR_COOP_GROUP_INSTR_OFFSETS
	.align		4
.L_209:
        /*0094*/ 	.byte	0x04, 0x28
        /*0096*/ 	.short	(.L_211 - .L_210)


	//   ....[0]....
.L_210:
        /*0098*/ 	.word	0x00000fa0


	//   ....[1]....
        /*009c*/ 	.word	0x00000fb0


	//   ....[2]....
        /*00a0*/ 	.word	0x00000ff0


	//   ....[3]....
        /*00a4*/ 	.word	0x00001000


	//   ....[4]....
        /*00a8*/ 	.word	0x00001040


	//   ....[5]....
        /*00ac*/ 	.word	0x00001050


	//   ....[6]....
        /*00b0*/ 	.word	0x00001090


	//   ....[7]....
        /*00b4*/ 	.word	0x000010a0


	//   ....[8]....
        /*00b8*/ 	.word	0x000010e0


	//   ....[9]....
        /*00bc*/ 	.word	0x000010f0


	//----- nvinfo : EIATTR_VRC_CTA_INIT_COUNT
	.align		4
.L_211:
        /*00c0*/ 	.byte	0x02, 0x4a
	.zero		1
	.zero		1


	//----- nvinfo : EIATTR_EXIT_INSTR_OFFSETS
	.align		4
        /*00c4*/ 	.byte	0x04, 0x1c
        /*00c6*/ 	.short	(.L_213 - .L_212)


	//   ....[0]....
.L_212:
        /*00c8*/ 	.word	0x00001150


	//   ....[1]....
        /*00cc*/ 	.word	0x000011c0


	//----- nvinfo : EIATTR_CBANK_PARAM_SIZE
	.align		4
.L_213:
        /*00d0*/ 	.byte	0x03, 0x19
        /*00d2*/ 	.short	0x0020


	//----- nvinfo : EIATTR_PARAM_CBANK
	.align		4
        /*00d4*/ 	.byte	0x04, 0x0a
        /*00d6*/ 	.short	(.L_215 - .L_214)
	.align		4
.L_214:
        /*00d8*/ 	.word	index@(.nv.constant0.back_project)
        /*00dc*/ 	.short	0x0380
        /*00de*/ 	.short	0x0020


	//----- nvinfo : EIATTR_SW_WAR
	.align		4
.L_215:
        /*00e0*/ 	.byte	0x04, 0x36
        /*00e2*/ 	.short	(.L_217 - .L_216)
.L_216:
        /*00e4*/ 	.word	0x00000008
.L_217:


//--------------------- .nv.callgraph             --------------------------
	.section	.nv.callgraph,"",@"SHT_CUDA_CALLGRAPH"
	.align	4
	.sectionentsize	8
	.align		4
        /*0000*/ 	.word	0x00000000
	.align		4
        /*0004*/ 	.word	0xffffffff
	.align		4
        /*0008*/ 	.word	0x00000000
	.align		4
        /*000c*/ 	.word	0xfffffffe
	.align		4
        /*0010*/ 	.word	0x00000000
	.align		4
        /*0014*/ 	.word	0xfffffffd
	.align		4
        /*0018*/ 	.word	0x00000000
	.align		4
        /*001c*/ 	.word	0xfffffffc


//--------------------- .nv.constant4             --------------------------
	.section	.nv.constant4,"a",@progbits
	.align	8
	.align		8
.nv.constant4:
        /*0000*/ 	.dword	_ZN34_INTERNAL_7989b5e2_4_k_cu_f4d933f04cuda3std3__45__cpo5beginE
	.align		8
        /*0008*/ 	.dword	_ZN34_INTERNAL_7989b5e2_4_k_cu_f4d933f04cuda3std3__45__cpo3endE
	.align		8
        /*0010*/ 	.dword	_ZN34_INTERNAL_7989b5e2_4_k_cu_f4d933f04cuda3std3__45__cpo6cbeginE
	.align		8
        /*0018*/ 	.dword	_ZN34_INTERNAL_7989b5e2_4_k_cu_f4d933f04cuda3std3__45__cpo4cendE
	.align		8
        /*0020*/ 	.dword	_ZN34_INTERNAL_7989b5e2_4_k_cu_f4d933f04cuda3std3__45__cpo6rbeginE
	.align		8
        /*0028*/ 	.dword	_ZN34_INTERNAL_7989b5e2_4_k_cu_f4d933f04cuda3std3__45__cpo4rendE
	.align		8
        /*0030*/ 	.dword	_ZN34_INTERNAL_7989b5e2_4_k_cu_f4d933f04cuda3std3__45__cpo7crbeginE
	.align		8
        /*0038*/ 	.dword	_ZN34_INTERNAL_7989b5e2_4_k_cu_f4d933f04cuda3std3__45__cpo5crendE
	.align		8
        /*0040*/ 	.dword	_ZN34_INTERNAL_7989b5e2_4_k_cu_f4d933f04cuda3std3__436_GLOBAL__N__7989b5e2_4_k_cu_f4d933f06ignoreE
	.align		8
        /*0048*/ 	.dword	_ZN34_INTERNAL_7989b5e2_4_k_cu_f4d933f04cuda3std3__419piecewise_constructE
	.align		8
        /*0050*/ 	.dword	_ZN34_INTERNAL_7989b5e2_4_k_cu_f4d933f04cuda3std3__48in_placeE
	.align		8
        /*0058*/ 	.dword	_ZN34_INTERNAL_7989b5e2_4_k_cu_f4d933f04cuda3std3__420unreachable_sentinelE
	.align		8
        /*0060*/ 	.dword	_ZN34_INTERNAL_7989b5e2_4_k_cu_f4d933f04cuda3std6ranges3__45__cpo4swapE
	.align		8
        /*0068*/ 	.dword	_ZN34_INTERNAL_7989b5e2_4_k_cu_f4d933f04cuda3std6ranges3__45__cpo9iter_moveE
	.align		8
        /*0070*/ 	.dword	_ZN34_INTERNAL_7989b5e2_4_k_cu_f4d933f04cuda3std6ranges3__45__cpo5beginE
	.align		8
        /*0078*/ 	.dword	_ZN34_INTERNAL_7989b5e2_4_k_cu_f4d933f04cuda3std6ranges3__45__cpo3endE
	.align		8
        /*0080*/ 	.dword	_ZN34_INTERNAL_7989b5e2_4_k_cu_f4d933f04cuda3std6ranges3__45__cpo6cbeginE
	.align		8
        /*0088*/ 	.dword	_ZN34_INTERNAL_7989b5e2_4_k_cu_f4d933f04cuda3std6ranges3__45__cpo4cendE
	.align		8
        /*0090*/ 	.dword	_ZN34_INTERNAL_7989b5e2_4_k_cu_f4d933f04cuda3std6ranges3__45__cpo7advanceE
	.align		8
        /*0098*/ 	.dword	_ZN34_INTERNAL_7989b5e2_4_k_cu_f4d933f04cuda3std6ranges3__45__cpo9iter_swapE
	.align		8
        /*00a0*/ 	.dword	_ZN34_INTERNAL_7989b5e2_4_k_cu_f4d933f04cuda3std6ranges3__45__cpo4nextE
	.align		8
        /*00a8*/ 	.dword	_ZN34_INTERNAL_7989b5e2_4_k_cu_f4d933f04cuda3std6ranges3__45__cpo4prevE
	.align		8
        /*00b0*/ 	.dword	_ZN34_INTERNAL_7989b5e2_4_k_cu_f4d933f04cuda3std6ranges3__45__cpo4dataE
	.align		8
        /*00b8*/ 	.dword	_ZN34_INTERNAL_7989b5e2_4_k_cu_f4d933f04cuda3std6ranges3__45__cpo5cdataE
	.align		8
        /*00c0*/ 	.dword	_ZN34_INTERNAL_7989b5e2_4_k_cu_f4d933f04cuda3std6ranges3__45__cpo4sizeE
	.align		8
        /*00c8*/ 	.dword	_ZN34_INTERNAL_7989b5e2_4_k_cu_f4d933f04cuda3std6ranges3__45__cpo5ssizeE
	.align		8
        /*00d0*/ 	.dword	_ZN34_INTERNAL_7989b5e2_4_k_cu_f4d933f04cuda3std6ranges3__45__cpo8distanceE
	.align		8
        /*00d8*/ 	.dword	_ZN34_INTERNAL_7989b5e2_4_k_cu_f4d933f06thrust24THRUST_300001_SM_1000_NS6system6detail10sequential3seqE


//--------------------- .text.create_flat_points  --------------------------
	.section	.text.create_flat_points,"ax",@progbits
	.align	128
        .global         create_flat_points
        .type           create_flat_points,@function
        .size           create_flat_points,(.L_x_20 - create_flat_points)
        .other          create_flat_points,@"STO_CUDA_ENTRY STV_DEFAULT"
create_flat_points:
.text.create_flat_points:
[----:B------:R-:W-:Y:S01]  /*0000*/  LDC R1, c[0x0][0x37c] ;  /* 0x0000df00ff017b82 */ /* 0x000fe20000000800 */
[----:B------:R-:W0:Y:S07]  /*0010*/  S2R R9, SR_TID.X ;  /* 0x0000000000097919 */ /* 0x000e2e0000002100 */
[----:B------:R-:W1:Y:S01]  /*0020*/  LDC.64 R2, c[0x0][0x388] ;  /* 0x0000e200ff027b82 */ /* 0x000e620000000a00 */
[----:B------:R-:W0:Y:S01]  /*0030*/  LDCU UR4, c[0x0][0x360] ;  /* 0x00006c00ff0477ac */ /* 0x000e220008000800 */
[----:B------:R-:W0:Y:S01]  /*0040*/  S2R R0, SR_CTAID.X ;  /* 0x0000000000007919 */ /* 0x000e220000002500 */
[----:B-1----:R-:W-:-:S02]  /*0050*/  IMAD R2, R3, R2, RZ ;  /* 0x0000000203027224 */ /* 0x002fc400078e02ff */
[----:B0-----:R-:W-:-:S05]  /*0060*/  IMAD R9, R0, UR4, R9 ;  /* 0x0000000400097c24 */ /* 0x001fca000f8e0209 */
[----:B------:R-:W-:-:S13]  /*0070*/  ISETP.GE.AND P0, PT, R9, R2, PT ;  /* 0x000000020900720c */ /* 0x000fda0003f06270 */
[----:B------:R-:W-:Y:S05]  /*0080*/  @P0 EXIT ;  /* 0x000000000000094d */ /* 0x000fea0003800000 */
[----:B------:R-:W0:Y:S01]  /*0090*/  LDC.64 R4, c[0x0][0x380] ;  /* 0x0000e000ff047b82 */ /* 0x000e220000000a00 */
[----:B------:R-:W1:Y:S01]  /*00a0*/  LDCU.64 UR4, c[0x0][0x358] ;  /* 0x00006b00ff0477ac */ /* 0x000e620008000a00 */
[----:B------:R-:W-:Y:S02]  /*00b0*/  IABS R13, R3 ;  /* 0x00000003000d7213 */ /* 0x000fe40000000000 */
[C---:B------:R-:W-:Y:S01]  /*00c0*/  ISETP.GE.AND P2, PT, R9.reuse, RZ, PT ;  /* 0x000000ff0900720c */ /* 0x040fe20003f46270 */
[----:B------:R-:W2:Y:S01]  /*00d0*/  LDCU UR6, c[0x0][0x390] ;  /* 0x00007200ff0677ac */ /* 0x000ea20008000800 */
[----:B0-----:R-:W-:-:S05]  /*00e0*/  IMAD.WIDE R4, R9, 0x4, R4 ;  /* 0x0000000409047825 */ /* 0x001fca00078e0204 */
[----:B-1----:R-:W2:Y:S01]  /*00f0*/  LDG.E R11, desc[UR4][R4.64] ;  /* 0x00000004040b7981 */ /* 0x002ea2000c1e1900 */
[----:B------:R-:W0:Y:S08]  /*0100*/  I2F.RP R0, R13 ;  /* 0x0000000d00007306 */ /* 0x000e300000209400 */
[----:B0-----:R-:W0:Y:S02]  /*0110*/  MUFU.RCP R0, R0 ;  /* 0x0000000000007308 */ /* 0x001e240000001000 */
[----:B0-----:R-:W-:-:S06]  /*0120*/  IADD3 R6, PT, PT, R0, 0xffffffe, RZ ;  /* 0x0ffffffe00067810 */ /* 0x001fcc0007ffe0ff */
[----:B------:R0:W1:Y:S02]  /*0130*/  F2I.FTZ.U32.TRUNC.NTZ R7, R6 ;  /* 0x0000000600077305 */ /* 0x000064000021f000 */
[----:B0-----:R-:W-:Y:S01]  /*0140*/  IMAD.MOV.U32 R6, RZ, RZ, RZ ;  /* 0x000000ffff067224 */ /* 0x001fe200078e00ff */
[----:B-1----:R-:W-:-:S05]  /*0150*/  IADD3 R2, PT, PT, RZ, -R7, RZ ;  /* 0x80000007ff027210 */ /* 0x002fca0007ffe0ff */
[----:B------:R-:W-:Y:S01]  /*0160*/  IMAD R15, R2, R13, RZ ;  /* 0x0000000d020f7224 */ /* 0x000fe200078e02ff */
[----:B------:R-:W-:-:S03]  /*0170*/  IABS R2, R9 ;  /* 0x0000000900027213 */ /* 0x000fc60000000000 */
[----:B------:R-:W-:-:S06]  /*0180*/  IMAD.HI.U32 R7, R7, R15, R6 ;  /* 0x0000000f07077227 */ /* 0x000fcc00078e0006 */
[----:B------:R-:W-:-:S05]  /*0190*/  IMAD.HI.U32 R7, R7, R2, RZ ;  /* 0x0000000207077227 */ /* 0x000fca00078e00ff */
[----:B------:R-:W-:-:S05]  /*01a0*/  IADD3 R7, PT, PT, -R7, RZ, RZ ;  /* 0x000000ff07077210 */ /* 0x000fca0007ffe1ff */
[----:B------:R-:W-:-:S05]  /*01b0*/  IMAD R0, R13, R7, R2 ;  /* 0x000000070d007224 */ /* 0x000fca00078e0202 */
[----:B------:R-:W-:-:S13]  /*01c0*/  ISETP.GT.U32.AND P0, PT, R13, R0, PT ;  /* 0x000000000d00720c */ /* 0x000fda0003f04070 */
[----:B------:R-:W-:Y:S01]  /*01d0*/  @!P0 IMAD.IADD R0, R0, 0x1, -R13 ;  /* 0x0000000100008824 */ /* 0x000fe200078e0a0d */
[----:B------:R-:W-:-:S04]  /*01e0*/  ISETP.NE.AND P0, PT, R3, RZ, PT ;  /* 0x000000ff0300720c */ /* 0x000fc80003f05270 */
[----:B------:R-:W-:-:S13]  /*01f0*/  ISETP.GT.U32.AND P1, PT, R13, R0, PT ;  /* 0x000000000d00720c */ /* 0x000fda0003f24070 */
[----:B------:R-:W-:-:S05]  /*0200*/  @!P1 IADD3 R0, PT, PT, R0, -R13, RZ ;  /* 0x8000000d00009210 */ /* 0x000fca0007ffe0ff */
[----:B------:R-:W-:Y:S01]  /*0210*/  @!P2 IMAD.MOV R0, RZ, RZ, -R0 ;  /* 0x000000ffff00a224 */ /* 0x000fe200078e0a00 */
[----:B------:R-:W-:-:S05]  /*0220*/  @!P0 LOP3.LUT R0, RZ, R3, RZ, 0x33, !PT ;  /* 0x00000003ff008212 */ /* 0x000fca00078e33ff */
[----:B--2---:R-:W-:-:S05]  /*0230*/  IMAD R11, R0, UR6, R11 ;  /* 0x00000006000b7c24 */ /* 0x004fca000f8e020b */
[----:B------:R-:W-:Y:S01]  /*0240*/  STG.E desc[UR4][R4.64], R11 ;  /* 0x0000000b04007986 */ /* 0x000fe2000c101904 */
[----:B------:R-:W-:Y:S05]  /*0250*/  EXIT ;  /* 0x000000000000794d */ /* 0x000fea0003800000 */
.L_x_0:
[----:B------:R-:W-:-:S00]  /*0260*/  BRA `(.L_x_0) ;  /* 0xfffffffc00fc7947 */ /* 0x000fc0000383ffff */
[----:B------:R-:W-:-:S00]  /*0270*/  NOP ;  /* 0x0000000000007918 */ /* 0x000fc00000000000 */
        /* <DEDUP_REMOVED lines=8> */
.L_x_20:


//--------------------- .text.calculate_reciprocal --------------------------
	.section	.text.calculate_reciprocal,"ax",@progbits
	.align	128
        .global         calculate_reciprocal
        .type           calculate_reciprocal,@function
        .size           calculate_reciprocal,(.L_x_19 - calculate_reciprocal)
        .other          calculate_reciprocal,@"STO_CUDA_ENTRY STV_DEFAULT"
calculate_reciprocal:
.text.calculate_reciprocal:
[----:B------:R-:W-:Y:S01]  /*0000*/  LDC R1, c[0x0][0x37c] ;  /* 0x0000df00ff017b82 */ /* 0x000fe20000000800 */
[----:B------:R-:W0:Y:S01]  /*0010*/  S2R R3, SR_TID.X ;  /* 0x0000000000037919 */ /* 0x000e220000002100 */
[----:B------:R-:W1:Y:S01]  /*0020*/  LDCU.64 UR4, c[0x0][0x388] ;  /* 0x00007100ff0477ac */ /* 0x000e620008000a00 */
[----:B------:R-:W0:Y:S01]  /*0030*/  S2R R0, SR_CTAID.X ;  /* 0x0000000000007919 */ /* 0x000e220000002500 */
[----:B------:R-:W0:Y:S01]  /*0040*/  LDCU UR6, c[0x0][0x360] ;  /* 0x00006c00ff0677ac */ /* 0x000e220008000800 */
[----:B-1----:R-:W-:Y:S01]  /*0050*/  UIMAD UR4, UR5, UR4, URZ ;  /* 0x00000004050472a4 */ /* 0x002fe2000f8e02ff */
[----:B0-----:R-:W-:-:S05]  /*0060*/  IMAD R3, R0, UR6, R3 ;  /* 0x0000000600037c24 */ /* 0x001fca000f8e0203 */
[----:B------:R-:W-:-:S13]  /*0070*/  ISETP.GE.AND P0, PT, R3, UR4, PT ;  /* 0x0000000403007c0c */ /* 0x000fda000bf06270 */
[----:B------:R-:W-:Y:S05]  /*0080*/  @P0 EXIT ;  /* 0x000000000000094d */ /* 0x000fea0003800000 */
[----:B------:R-:W0:Y:S01]  /*0090*/  LDC.64 R4, c[0x0][0x380] ;  /* 0x0000e000ff047b82 */ /* 0x000e220000000a00 */
[----:B------:R-:W1:Y:S01]  /*00a0*/  LDCU.64 UR4, c[0x0][0x358] ;  /* 0x00006b00ff0477ac */ /* 0x000e620008000a00 */
[----:B------:R-:W2:Y:S06]  /*00b0*/  LDCU.64 UR6, c[0x0][0x390] ;  /* 0x00007200ff0677ac */ /* 0x000eac0008000a00 */
[----:B------:R-:W3:Y:S01]  /*00c0*/  LDC R0, c[0x0][0x394] ;  /* 0x0000e500ff007b82 */ /* 0x000ee20000000800 */
[----:B0-----:R-:W-:-:S05]  /*00d0*/  IMAD.WIDE R4, R3, 0x8, R4 ;  /* 0x0000000803047825 */ /* 0x001fca00078e0204 */
[----:B-1----:R-:W4:Y:S01]  /*00e0*/  LDG.E.64 R2, desc[UR4][R4.64] ;  /* 0x0000000404027981 */ /* 0x002f22000c1e1b00 */
[----:B------:R-:W-:Y:S01]  /*00f0*/  BSSY.RECONVERGENT B0, `(.L_x_1) ;  /* 0x0000016000007945 */ /* 0x000fe20003800200 */
[----:B---3--:R-:W-:Y:S01]  /*0100*/  FSETP.GEU.AND P1, PT, |R0|, 6.5827683646048100446e-37, PT ;  /* 0x036000000000780b */ /* 0x008fe20003f2e200 */
[----:B----4-:R-:W-:-:S06]  /*0110*/  DSETP.NEU.AND P0, PT, R2, RZ, PT ;  /* 0x000000ff0200722a */ /* 0x010fcc0003f0d000 */
[----:B------:R-:W-:Y:S02]  /*0120*/  FSEL R9, R3, 1.875, P0 ;  /* 0x3ff0000003097808 */ /* 0x000fe40000000000 */
[----:B------:R-:W-:Y:S01]  /*0130*/  FSEL R8, R2, RZ, P0 ;  /* 0x000000ff02087208 */ /* 0x000fe20000000000 */
[----:B------:R-:W-:Y:S01]  /*0140*/  IMAD.MOV.U32 R2, RZ, RZ, 0x1 ;  /* 0x00000001ff027424 */ /* 0x000fe200078e00ff */
[----:B------:R-:W0:Y:S05]  /*0150*/  MUFU.RCP64H R3, R9 ;  /* 0x0000000900037308 */ /* 0x000e2a0000001800 */
[----:B0-----:R-:W-:-:S08]  /*0160*/  DFMA R6, -R8, R2, 1 ;  /* 0x3ff000000806742b */ /* 0x001fd00000000102 */
[----:B------:R-:W-:-:S08]  /*0170*/  DFMA R6, R6, R6, R6 ;  /* 0x000000060606722b */ /* 0x000fd00000000006 */
[----:B------:R-:W-:-:S08]  /*0180*/  DFMA R6, R2, R6, R2 ;  /* 0x000000060206722b */ /* 0x000fd00000000002 */
[----:B------:R-:W-:-:S08]  /*0190*/  DFMA R2, -R8, R6, 1 ;  /* 0x3ff000000802742b */ /* 0x000fd00000000106 */
[----:B------:R-:W-:-:S08]  /*01a0*/  DFMA R2, R6, R2, R6 ;  /* 0x000000020602722b */ /* 0x000fd00000000006 */
[----:B--2---:R-:W-:-:S08]  /*01b0*/  DMUL R6, R2, UR6 ;  /* 0x0000000602067c28 */ /* 0x004fd00008000000 */
[----:B------:R-:W-:-:S08]  /*01c0*/  DFMA R10, -R8, R6, UR6 ;  /* 0x00000006080a7e2b */ /* 0x000fd00008000106 */
[----:B------:R-:W-:-:S10]  /*01d0*/  DFMA R2, R2, R10, R6 ;  /* 0x0000000a0202722b */ /* 0x000fd40000000006 */
[----:B------:R-:W-:-:S05]  /*01e0*/  FFMA R6, RZ, R9, R3 ;  /* 0x00000009ff067223 */ /* 0x000fca0000000003 */
[----:B------:R-:W-:-:S13]  /*01f0*/  FSETP.GT.AND P0, PT, |R6|, 1.469367938527859385e-39, PT ;  /* 0x001000000600780b */ /* 0x000fda0003f04200 */
[----:B------:R-:W-:Y:S05]  /*0200*/  @P0 BRA P1, `(.L_x_2) ;  /* 0x0000000000100947 */ /* 0x000fea0000800000 */
[----:B------:R-:W-:-:S07]  /*0210*/  MOV R0, 0x230 ;  /* 0x0000023000007802 */ /* 0x000fce0000000f00 */
[----:B------:R-:W-:Y:S05]  /*0220*/  CALL.REL.NOINC `($__internal_0_$__cuda_sm20_div_rn_f64_full) ;  /* 0x0000000000147944 */ /* 0x000fea0003c00000 */
[----:B------:R-:W-:Y:S02]  /*0230*/  IMAD.MOV.U32 R2, RZ, RZ, R14 ;  /* 0x000000ffff027224 */ /* 0x000fe400078e000e */
[----:B------:R-:W-:-:S07]  /*0240*/  IMAD.MOV.U32 R3, RZ, RZ, R15 ;  /* 0x000000ffff037224 */ /* 0x000fce00078e000f */
.L_x_2:
[----:B------:R-:W-:Y:S05]  /*0250*/  BSYNC.RECONVERGENT B0 ;  /* 0x0000000000007941 */ /* 0x000fea0003800200 */
.L_x_1:
[----:B------:R-:W-:Y:S01]  /*0260*/  STG.E.64 desc[UR4][R4.64], R2 ;  /* 0x0000000204007986 */ /* 0x000fe2000c101b04 */
[----:B------:R-:W-:Y:S05]  /*0270*/  EXIT ;  /* 0x000000000000794d */ /* 0x000fea0003800000 */
        .weak           $__internal_0_$__cuda_sm20_div_rn_f64_full
        .type           $__internal_0_$__cuda_sm20_div_rn_f64_full,@function
        .size           $__internal_0_$__cuda_sm20_div_rn_f64_full,(.L_x_19 - $__internal_0_$__cuda_sm20_div_rn_f64_full)
$__internal_0_$__cuda_sm20_div_rn_f64_full:
[C---:B------:R-:W-:Y:S01]  /*0280*/  FSETP.GEU.AND P0, PT, |R9|.reuse, 1.469367938527859385e-39, PT ;  /* 0x001000000900780b */ /* 0x040fe20003f0e200 */
[----:B------:R-:W0:Y:S01]  /*0290*/  LDC.64 R2, c[0x0][0x390] ;  /* 0x0000e400ff027b82 */ /* 0x000e220000000a00 */
[C---:B------:R-:W-:Y:S01]  /*02a0*/  LOP3.LUT R6, R9.reuse, 0x800fffff, RZ, 0xc0, !PT ;  /* 0x800fffff09067812 */ /* 0x040fe200078ec0ff */
[----:B------:R-:W-:Y:S01]  /*02b0*/  IMAD.MOV.U32 R10, RZ, RZ, 0x1 ;  /* 0x00000001ff0a7424 */ /* 0x000fe200078e00ff */
[----:B------:R-:W-:Y:S01]  /*02c0*/  LOP3.LUT R18, R9, 0x7ff00000, RZ, 0xc0, !PT ;  /* 0x7ff0000009127812 */ /* 0x000fe200078ec0ff */
[----:B------:R-:W-:Y:S01]  /*02d0*/  IMAD.MOV.U32 R14, RZ, RZ, 0x1ca00000 ;  /* 0x1ca00000ff0e7424 */ /* 0x000fe200078e00ff */
[----:B------:R-:W-:Y:S01]  /*02e0*/  LOP3.LUT R7, R6, 0x3ff00000, RZ, 0xfc, !PT ;  /* 0x3ff0000006077812 */ /* 0x000fe200078efcff */
[----:B------:R-:W-:-:S06]  /*02f0*/  IMAD.MOV.U32 R6, RZ, RZ, R8 ;  /* 0x000000ffff067224 */ /* 0x000fcc00078e0008 */
[----:B------:R-:W-:-:S06]  /*0300*/  @!P0 DMUL R6, R8, 8.98846567431157953865e+307 ;  /* 0x7fe0000008068828 */ /* 0x000fcc0000000000 */
[----:B------:R-:W1:Y:S01]  /*0310*/  MUFU.RCP64H R11, R7 ;  /* 0x00000007000b7308 */ /* 0x000e620000001800 */
[----:B0-----:R-:W-:-:S04]  /*0320*/  LOP3.LUT R15, R3, 0x7ff00000, RZ, 0xc0, !PT ;  /* 0x7ff00000030f7812 */ /* 0x001fc800078ec0ff */
[----:B------:R-:W-:Y:S01]  /*0330*/  ISETP.GE.U32.AND P1, PT, R15, R18, PT ;  /* 0x000000120f00720c */ /* 0x000fe20003f26070 */
[----:B------:R-:W-:Y:S01]  /*0340*/  IMAD.MOV.U32 R20, RZ, RZ, R15 ;  /* 0x000000ffff147224 */ /* 0x000fe200078e000f */
[----:B-1----:R-:W-:-:S08]  /*0350*/  DFMA R12, R10, -R6, 1 ;  /* 0x3ff000000a0c742b */ /* 0x002fd00000000806 */
[----:B------:R-:W-:-:S08]  /*0360*/  DFMA R12, R12, R12, R12 ;  /* 0x0000000c0c0c722b */ /* 0x000fd0000000000c */
[----:B------:R-:W-:Y:S01]  /*0370*/  DFMA R12, R10, R12, R10 ;  /* 0x0000000c0a0c722b */ /* 0x000fe2000000000a */
[----:B------:R-:W-:Y:S02]  /*0380*/  SEL R10, R14, 0x63400000, !P1 ;  /* 0x634000000e0a7807 */ /* 0x000fe40004800000 */
[----:B------:R-:W-:Y:S02]  /*0390*/  FSETP.GEU.AND P1, PT, |R3|, 1.469367938527859385e-39, PT ;  /* 0x001000000300780b */ /* 0x000fe40003f2e200 */
[----:B------:R-:W-:Y:S01]  /*03a0*/  LOP3.LUT R11, R10, 0x800fffff, R3, 0xf8, !PT ;  /* 0x800fffff0a0b7812 */ /* 0x000fe200078ef803 */
[----:B------:R-:W-:Y:S02]  /*03b0*/  IMAD.MOV.U32 R10, RZ, RZ, R2 ;  /* 0x000000ffff0a7224 */ /* 0x000fe400078e0002 */
[----:B------:R-:W-:-:S08]  /*03c0*/  DFMA R16, R12, -R6, 1 ;  /* 0x3ff000000c10742b */ /* 0x000fd00000000806 */
[----:B------:R-:W-:Y:S01]  /*03d0*/  DFMA R12, R12, R16, R12 ;  /* 0x000000100c0c722b */ /* 0x000fe2000000000c */
[----:B------:R-:W-:Y:S10]  /*03e0*/  @P1 BRA `(.L_x_3) ;  /* 0x0000000000201947 */ /* 0x000ff40003800000 */
[----:B------:R-:W-:-:S04]  /*03f0*/  LOP3.LUT R16, R9, 0x7ff00000, RZ, 0xc0, !PT ;  /* 0x7ff0000009107812 */ /* 0x000fc800078ec0ff */
[----:B------:R-:W-:-:S04]  /*0400*/  ISETP.GE.U32.AND P1, PT, R15, R16, PT ;  /* 0x000000100f00720c */ /* 0x000fc80003f26070 */
[----:B------:R-:W-:-:S04]  /*0410*/  SEL R16, R14, 0x63400000, !P1 ;  /* 0x634000000e107807 */ /* 0x000fc80004800000 */
[----:B------:R-:W-:-:S04]  /*0420*/  LOP3.LUT R16, R16, 0x80000000, R3, 0xf8, !PT ;  /* 0x8000000010107812 */ /* 0x000fc800078ef803 */
[----:B------:R-:W-:Y:S01]  /*0430*/  LOP3.LUT R17, R16, 0x100000, RZ, 0xfc, !PT ;  /* 0x0010000010117812 */ /* 0x000fe200078efcff */
[----:B------:R-:W-:-:S06]  /*0440*/  IMAD.MOV.U32 R16, RZ, RZ, RZ ;  /* 0x000000ffff107224 */ /* 0x000fcc00078e00ff */
[----:B------:R-:W-:-:S10]  /*0450*/  DFMA R10, R10, 2, -R16 ;  /* 0x400000000a0a782b */ /* 0x000fd40000000810 */
[----:B------:R-:W-:-:S07]  /*0460*/  LOP3.LUT R20, R11, 0x7ff00000, RZ, 0xc0, !PT ;  /* 0x7ff000000b147812 */ /* 0x000fce00078ec0ff */
.L_x_3:
[----:B------:R-:W-:Y:S01]  /*0470*/  IMAD.MOV.U32 R21, RZ, RZ, R18 ;  /* 0x000000ffff157224 */ /* 0x000fe200078e0012 */
[----:B------:R-:W-:Y:S01]  /*0480*/  @!P0 LOP3.LUT R21, R7, 0x7ff00000, RZ, 0xc0, !PT ;  /* 0x7ff0000007158812 */ /* 0x000fe200078ec0ff */
[----:B------:R-:W-:Y:S01]  /*0490*/  VIADD R22, R20, 0xffffffff ;  /* 0xffffffff14167836 */ /* 0x000fe20000000000 */
[----:B------:R-:W-:Y:S01]  /*04a0*/  DMUL R16, R12, R10 ;  /* 0x0000000a0c107228 */ /* 0x000fe20000000000 */
[----:B------:R-:W-:Y:S02]  /*04b0*/  BSSY.RECONVERGENT B1, `(.L_x_4) ;  /* 0x0000038000017945 */ /* 0x000fe40003800200 */
[----:B------:R-:W-:Y:S01]  /*04c0*/  VIADD R23, R21, 0xffffffff ;  /* 0xffffffff15177836 */ /* 0x000fe20000000000 */
[----:B------:R-:W-:-:S04]  /*04d0*/  ISETP.GT.U32.AND P0, PT, R22, 0x7feffffe, PT ;  /* 0x7feffffe1600780c */ /* 0x000fc80003f04070 */
[----:B------:R-:W-:Y:S01]  /*04e0*/  ISETP.GT.U32.OR P0, PT, R23, 0x7feffffe, P0 ;  /* 0x7feffffe1700780c */ /* 0x000fe20000704470 */
[----:B------:R-:W-:-:S08]  /*04f0*/  DFMA R18, R16, -R6, R10 ;  /* 0x800000061012722b */ /* 0x000fd0000000000a */
[----:B------:R-:W-:-:S04]  /*0500*/  DFMA R12, R12, R18, R16 ;  /* 0x000000120c0c722b */ /* 0x000fc80000000010 */
[----:B------:R-:W-:Y:S07]  /*0510*/  @P0 BRA `(.L_x_5) ;  /* 0x00000000006c0947 */ /* 0x000fee0003800000 */
[----:B------:R-:W-:-:S04]  /*0520*/  LOP3.LUT R16, R9, 0x7ff00000, RZ, 0xc0, !PT ;  /* 0x7ff0000009107812 */ /* 0x000fc800078ec0ff */
[CC--:B------:R-:W-:Y:S02]  /*0530*/  VIADDMNMX R2, R15.reuse, -R16.reuse, 0xb9600000, !PT ;  /* 0xb96000000f027446 */ /* 0x0c0fe40007800910 */
[----:B------:R-:W-:Y:S02]  /*0540*/  ISETP.GE.U32.AND P0, PT, R15, R16, PT ;  /* 0x000000100f00720c */ /* 0x000fe40003f06070 */
[----:B------:R-:W-:Y:S02]  /*0550*/  VIMNMX R2, PT, PT, R2, 0x46a00000, PT ;  /* 0x46a0000002027848 */ /* 0x000fe40003fe0100 */
[----:B------:R-:W-:-:S05]  /*0560*/  SEL R3, R14, 0x63400000, !P0 ;  /* 0x634000000e037807 */ /* 0x000fca0004000000 */
[----:B------:R-:W-:Y:S02]  /*0570*/  IMAD.IADD R16, R2, 0x1, -R3 ;  /* 0x0000000102107824 */ /* 0x000fe400078e0a03 */
[----:B------:R-:W-:Y:S02]  /*0580*/  IMAD.MOV.U32 R2, RZ, RZ, RZ ;  /* 0x000000ffff027224 */ /* 0x000fe400078e00ff */
[----:B------:R-:W-:-:S06]  /*0590*/  VIADD R3, R16, 0x7fe00000 ;  /* 0x7fe0000010037836 */ /* 0x000fcc0000000000 */
[----:B------:R-:W-:-:S10]  /*05a0*/  DMUL R14, R12, R2 ;  /* 0x000000020c0e7228 */ /* 0x000fd40000000000 */
[----:B------:R-:W-:-:S13]  /*05b0*/  FSETP.GTU.AND P0, PT, |R15|, 1.469367938527859385e-39, PT ;  /* 0x001000000f00780b */ /* 0x000fda0003f0c200 */
[----:B------:R-:W-:Y:S05]  /*05c0*/  @P0 BRA `(.L_x_6) ;  /* 0x0000000000980947 */ /* 0x000fea0003800000 */
[----:B------:R-:W-:Y:S01]  /*05d0*/  DFMA R6, R12, -R6, R10 ;  /* 0x800000060c06722b */ /* 0x000fe2000000000a */
[----:B------:R-:W-:-:S09]  /*05e0*/  IMAD.MOV.U32 R2, RZ, RZ, RZ ;  /* 0x000000ffff027224 */ /* 0x000fd200078e00ff */
[C---:B------:R-:W-:Y:S02]  /*05f0*/  FSETP.NEU.AND P0, PT, R7.reuse, RZ, PT ;  /* 0x000000ff0700720b */ /* 0x040fe40003f0d000 */
[----:B------:R-:W-:-:S04]  /*0600*/  LOP3.LUT R9, R7, 0x80000000, R9, 0x48, !PT ;  /* 0x8000000007097812 */ /* 0x000fc800078e4809 */
[----:B------:R-:W-:-:S07]  /*0610*/  LOP3.LUT R3, R9, R3, RZ, 0xfc, !PT ;  /* 0x0000000309037212 */ /* 0x000fce00078efcff */
[----:B------:R-:W-:Y:S05]  /*0620*/  @!P0 BRA `(.L_x_6) ;  /* 0x0000000000808947 */ /* 0x000fea0003800000 */
[----:B------:R-:W-:Y:S01]  /*0630*/  IMAD.MOV R7, RZ, RZ, -R16 ;  /* 0x000000ffff077224 */ /* 0x000fe200078e0a10 */
[----:B------:R-:W-:Y:S01]  /*0640*/  DMUL.RP R2, R12, R2 ;  /* 0x000000020c027228 */ /* 0x000fe20000008000 */
[----:B------:R-:W-:-:S06]  /*0650*/  IMAD.MOV.U32 R6, RZ, RZ, RZ ;  /* 0x000000ffff067224 */ /* 0x000fcc00078e00ff */
[----:B------:R-:W-:-:S03]  /*0660*/  DFMA R6, R14, -R6, R12 ;  /* 0x800000060e06722b */ /* 0x000fc6000000000c */
[----:B------:R-:W-:-:S03]  /*0670*/  LOP3.LUT R9, R3, R9, RZ, 0x3c, !PT ;  /* 0x0000000903097212 */ /* 0x000fc600078e3cff */
[----:B------:R-:W-:-:S04]  /*0680*/  IADD3 R6, PT, PT, -R16, -0x43300000, RZ ;  /* 0xbcd0000010067810 */ /* 0x000fc80007ffe1ff */
[----:B------:R-:W-:-:S04]  /*0690*/  FSETP.NEU.AND P0, PT, |R7|, R6, PT ;  /* 0x000000060700720b */ /* 0x000fc80003f0d200 */
[----:B------:R-:W-:Y:S02]  /*06a0*/  FSEL R14, R2, R14, !P0 ;  /* 0x0000000e020e7208 */ /* 0x000fe40004000000 */
[----:B------:R-:W-:Y:S01]  /*06b0*/  FSEL R15, R9, R15, !P0 ;  /* 0x0000000f090f7208 */ /* 0x000fe20004000000 */
[----:B------:R-:W-:Y:S06]  /*06c0*/  BRA `(.L_x_6) ;  /* 0x0000000000587947 */ /* 0x000fec0003800000 */
.L_x_5:
[----:B------:R-:W0:Y:S02]  /*06d0*/  LDC.64 R6, c[0x0][0x390] ;  /* 0x0000e400ff067b82 */ /* 0x000e240000000a00 */
[----:B0-----:R-:W-:-:S14]  /*06e0*/  DSETP.NAN.AND P0, PT, R6, R6, PT ;  /* 0x000000060600722a */ /* 0x001fdc0003f08000 */
[----:B------:R-:W-:Y:S05]  /*06f0*/  @P0 BRA `(.L_x_7) ;  /* 0x0000000000440947 */ /* 0x000fea0003800000 */
[----:B------:R-:W-:-:S14]  /*0700*/  DSETP.NAN.AND P0, PT, R8, R8, PT ;  /* 0x000000080800722a */ /* 0x000fdc0003f08000 */
[----:B------:R-:W-:Y:S05]  /*0710*/  @P0 BRA `(.L_x_8) ;  /* 0x0000000000300947 */ /* 0x000fea0003800000 */
[----:B------:R-:W-:Y:S01]  /*0720*/  ISETP.NE.AND P0, PT, R20, R21, PT ;  /* 0x000000151400720c */ /* 0x000fe20003f05270 */
[----:B------:R-:W-:Y:S02]  /*0730*/  IMAD.MOV.U32 R14, RZ, RZ, 0x0 ;  /* 0x00000000ff0e7424 */ /* 0x000fe400078e00ff */
[----:B------:R-:W-:-:S10]  /*0740*/  IMAD.MOV.U32 R15, RZ, RZ, -0x80000 ;  /* 0xfff80000ff0f7424 */ /* 0x000fd400078e00ff */
[----:B------:R-:W-:Y:S05]  /*0750*/  @!P0 BRA `(.L_x_6) ;  /* 0x0000000000348947 */ /* 0x000fea0003800000 */
[----:B------:R-:W-:Y:S02]  /*0760*/  ISETP.NE.AND P0, PT, R20, 0x7ff00000, PT ;  /* 0x7ff000001400780c */ /* 0x000fe40003f05270 */
[----:B------:R-:W-:Y:S02]  /*0770*/  LOP3.LUT R15, R9, 0x80000000, R3, 0x48, !PT ;  /* 0x80000000090f7812 */ /* 0x000fe400078e4803 */
[----:B------:R-:W-:-:S13]  /*0780*/  ISETP.EQ.OR P0, PT, R21, RZ, !P0 ;  /* 0x000000ff1500720c */ /* 0x000fda0004702670 */
[----:B------:R-:W-:Y:S01]  /*0790*/  @P0 LOP3.LUT R2, R15, 0x7ff00000, RZ, 0xfc, !PT ;  /* 0x7ff000000f020812 */ /* 0x000fe200078efcff */
[----:B------:R-:W-:Y:S02]  /*07a0*/  @!P0 IMAD.MOV.U32 R14, RZ, RZ, RZ ;  /* 0x000000ffff0e8224 */ /* 0x000fe400078e00ff */
[----:B------:R-:W-:Y:S02]  /*07b0*/  @P0 IMAD.MOV.U32 R14, RZ, RZ, RZ ;  /* 0x000000ffff0e0224 */ /* 0x000fe400078e00ff */
[----:B------:R-:W-:Y:S01]  /*07c0*/  @P0 IMAD.MOV.U32 R15, RZ, RZ, R2 ;  /* 0x000000ffff0f0224 */ /* 0x000fe200078e0002 */
[----:B------:R-:W-:Y:S06]  /*07d0*/  BRA `(.L_x_6) ;  /* 0x0000000000147947 */ /* 0x000fec0003800000 */
.L_x_8:
[----:B------:R-:W-:Y:S01]  /*07e0*/  LOP3.LUT R15, R9, 0x80000, RZ, 0xfc, !PT ;  /* 0x00080000090f7812 */ /* 0x000fe200078efcff */
[----:B------:R-:W-:Y:S01]  /*07f0*/  IMAD.MOV.U32 R14, RZ, RZ, R8 ;  /* 0x000000ffff0e7224 */ /* 0x000fe200078e0008 */
[----:B------:R-:W-:Y:S06]  /*0800*/  BRA `(.L_x_6) ;  /* 0x0000000000087947 */ /* 0x000fec0003800000 */
.L_x_7:
[----:B------:R-:W-:Y:S01]  /*0810*/  LOP3.LUT R15, R3, 0x80000, RZ, 0xfc, !PT ;  /* 0x00080000030f7812 */ /* 0x000fe200078efcff */
[----:B------:R-:W-:-:S07]  /*0820*/  IMAD.MOV.U32 R14, RZ, RZ, R2 ;  /* 0x000000ffff0e7224 */ /* 0x000fce00078e0002 */
.L_x_6:
[----:B------:R-:W-:Y:S05]  /*0830*/  BSYNC.RECONVERGENT B1 ;  /* 0x0000000000017941 */ /* 0x000fea0003800200 */
.L_x_4:
[----:B------:R-:W-:Y:S02]  /*0840*/  IMAD.MOV.U32 R2, RZ, RZ, R0 ;  /* 0x000000ffff027224 */ /* 0x000fe400078e0000 */
[----:B------:R-:W-:-:S04]  /*0850*/  IMAD.MOV.U32 R3, RZ, RZ, 0x0 ;  /* 0x00000000ff037424 */ /* 0x000fc800078e00ff */
[----:B------:R-:W-:Y:S05]  /*0860*/  RET.REL.NODEC R2 `(calculate_reciprocal) ;  /* 0xfffffff402e47950 */ /* 0x000fea0003c3ffff */
.L_x_9:
        /* <DEDUP_REMOVED lines=9> */
.L_x_19:


//--------------------- .text.count_particles_in_bin --------------------------
	.section	.text.count_particles_in_bin,"ax",@progbits
	.align	128
        .global         count_particles_in_bin
        .type           count_particles_in_bin,@function
        .size           count_particles_in_bin,(.L_x_22 - count_particles_in_bin)
        .other          count_particles_in_bin,@"STO_CUDA_ENTRY STV_DEFAULT"
count_particles_in_bin:
.text.count_particles_in_bin:
[----:B------:R-:W-:Y:S01]  /*0000*/  LDC R1, c[0x0][0x37c] ;  /* 0x0000df00ff017b82 */ /* 0x000fe20000000800 */
[----:B------:R-:W0:Y:S07]  /*0010*/  S2R R9, SR_TID.X ;  /* 0x0000000000097919 */ /* 0x000e2e0000002100 */
[----:B------:R-:W1:Y:S01]  /*0020*/  LDC.64 R2, c[0x0][0x390] ;  /* 0x0000e400ff027b82 */ /* 0x000e620000000a00 */
[----:B------:R-:W0:Y:S01]  /*0030*/  LDCU UR4, c[0x0][0x360] ;  /* 0x00006c00ff0477ac */ /* 0x000e220008000800 */
[----:B------:R-:W0:Y:S02]  /*0040*/  S2R R0, SR_CTAID.X ;  /* 0x0000000000007919 */ /* 0x000e240000002500 */
[----:B0-----:R-:W-:-:S02]  /*0050*/  IMAD R9, R0, UR4, R9 ;  /* 0x0000000400097c24 */ /* 0x001fc4000f8e0209 */
[----:B-1----:R-:W-:-:S05]  /*0060*/  IMAD R0, R3, R2, RZ ;  /* 0x0000000203007224 */ /* 0x002fca00078e02ff */
        /* <DEDUP_REMOVED lines=8> */
[----:B-1----:R0:W2:Y:S01]  /*00f0*/  LDG.E.CONSTANT R3, desc[UR4][R4.64] ;  /* 0x0000000404037981 */ /* 0x0020a2000c1e9900 */
[----:B------:R-:W1:Y:S01]  /*0100*/  I2F.RP R0, R11 ;  /* 0x0000000b00007306 */ /* 0x000e620000209400 */
[----:B0-----:R-:W-:-:S07]  /*0110*/  IABS R4, R9 ;  /* 0x0000000900047213 */ /* 0x001fce0000000000 */
[----:B-1----:R-:W0:Y:S02]  /*0120*/  MUFU.RCP R0, R0 ;  /* 0x0000000000007308 */ /* 0x002e240000001000 */
[----:B0-----:R-:W-:-:S06]  /*0130*/  IADD3 R6, PT, PT, R0, 0xffffffe, RZ ;  /* 0x0ffffffe00067810 */ /* 0x001fcc0007ffe0ff */
[----:B------:R0:W1:Y:S02]  /*0140*/  F2I.FTZ.U32.TRUNC.NTZ R7, R6 ;  /* 0x0000000600077305 */ /* 0x000064000021f000 */
[----:B0-----:R-:W-:Y:S01]  /*0150*/  IMAD.MOV.U32 R6, RZ, RZ, RZ ;  /* 0x000000ffff067224 */ /* 0x001fe200078e00ff */
[----:B-1----:R-:W-:-:S05]  /*0160*/  IADD3 R8, PT, PT, RZ, -R7, RZ ;  /* 0x80000007ff087210 */ /* 0x002fca0007ffe0ff */
[----:B------:R-:W-:-:S04]  /*0170*/  IMAD R13, R8, R11, RZ ;  /* 0x0000000b080d7224 */ /* 0x000fc800078e02ff */
[----:B------:R-:W-:-:S04]  /*0180*/  IMAD.HI.U32 R7, R7, R13, R6 ;  /* 0x0000000d07077227 */ /* 0x000fc800078e0006 */
[----:B------:R-:W-:Y:S02]  /*0190*/  HFMA2 R6, -RZ, RZ, 0, 0 ;  /* 0x00000000ff067431 */ /* 0x000fe400000001ff */
[----:B------:R-:W-:-:S05]  /*01a0*/  IMAD.HI.U32 R7, R7, R4, RZ ;  /* 0x0000000407077227 */ /* 0x000fca00078e00ff */
[----:B------:R-:W-:-:S05]  /*01b0*/  IADD3 R7, PT, PT, -R7, RZ, RZ ;  /* 0x000000ff07077210 */ /* 0x000fca0007ffe1ff */
[C---:B------:R-:W-:Y:S02]  /*01c0*/  IMAD R0, R11.reuse, R7, R4 ;  /* 0x000000070b007224 */ /* 0x040fe400078e0204 */
[----:B------:R-:W0:Y:S01]  /*01d0*/  LDC.64 R4, c[0x0][0x380] ;  /* 0x0000e000ff047b82 */ /* 0x000e220000000a00 */
[----:B------:R-:W-:Y:S02]  /*01e0*/  IMAD.MOV.U32 R7, RZ, RZ, 0x3ff00000 ;  /* 0x3ff00000ff077424 */ /* 0x000fe400078e00ff */
[----:B------:R-:W-:-:S13]  /*01f0*/  ISETP.GT.U32.AND P0, PT, R11, R0, PT ;  /* 0x000000000b00720c */ /* 0x000fda0003f04070 */
[----:B------:R-:W-:Y:S01]  /*0200*/  @!P0 IMAD.IADD R0, R0, 0x1, -R11 ;  /* 0x0000000100008824 */ /* 0x000fe200078e0a0b */
[----:B------:R-:W-:-:S04]  /*0210*/  ISETP.NE.AND P0, PT, R2, RZ, PT ;  /* 0x000000ff0200720c */ /* 0x000fc80003f05270 */
[----:B------:R-:W-:-:S13]  /*0220*/  ISETP.GT.U32.AND P1, PT, R11, R0, PT ;  /* 0x000000000b00720c */ /* 0x000fda0003f24070 */
[----:B------:R-:W-:-:S05]  /*0230*/  @!P1 IADD3 R0, PT, PT, R0, -R11, RZ ;  /* 0x8000000b00009210 */ /* 0x000fca0007ffe0ff */
[----:B------:R-:W-:Y:S01]  /*0240*/  @!P2 IMAD.MOV R0, RZ, RZ, -R0 ;  /* 0x000000ffff00a224 */ /* 0x000fe200078e0a00 */
[----:B------:R-:W-:-:S05]  /*0250*/  @!P0 LOP3.LUT R0, RZ, R2, RZ, 0x33, !PT ;  /* 0x00000002ff008212 */ /* 0x000fca00078e33ff */
[----:B--2---:R-:W-:-:S04]  /*0260*/  IMAD R3, R0, UR6, R3 ;  /* 0x0000000600037c24 */ /* 0x004fc8000f8e0203 */
[----:B0-----:R-:W-:-:S05]  /*0270*/  IMAD.WIDE R2, R3, 0x8, R4 ;  /* 0x0000000803027825 */ /* 0x001fca00078e0204 */
[----:B------:R-:W-:Y:S01]  /*0280*/  REDG.E.ADD.F64.RN.STRONG.GPU desc[UR4][R2.64], R6 ;  /* 0x00000006020079a6 */ /* 0x000fe2000c12ff04 */
[----:B------:R-:W-:Y:S05]  /*0290*/  EXIT ;  /* 0x000000000000794d */ /* 0x000fea0003800000 */
.L_x_10:
        /* <DEDUP_REMOVED lines=14> */
.L_x_22:


//--------------------- .text.compensate_particle_amount --------------------------
	.section	.text.compensate_particle_amount,"ax",@progbits
	.align	128
        .global         compensate_particle_amount
        .type           compensate_particle_amount,@function
        .size           compensate_particle_amount,(.L_x_23 - compensate_particle_amount)
        .other          compensate_particle_amount,@"STO_CUDA_ENTRY STV_DEFAULT"
compensate_particle_amount:
.text.compensate_particle_amount:
        /* <DEDUP_REMOVED lines=10> */
[----:B------:R-:W1:Y:S07]  /*00a0*/  LDCU.64 UR4, c[0x0][0x358] ;  /* 0x00006b00ff0477ac */ /* 0x000e6e0008000a00 */
[----:B------:R-:W2:Y:S01]  /*00b0*/  LDC.64 R4, c[0x0][0x380] ;  /* 0x0000e000ff047b82 */ /* 0x000ea20000000a00 */
[----:B0-----:R-:W-:-:S06]  /*00c0*/  IMAD.WIDE R2, R7, 0x8, R2 ;  /* 0x0000000807027825 */ /* 0x001fcc00078e0202 */
[----:B-1----:R-:W3:Y:S01]  /*00d0*/  LDG.E.64.CONSTANT R2, desc[UR4][R2.64] ;  /* 0x0000000402027981 */ /* 0x002ee2000c1e9b00 */
[----:B--2---:R-:W-:-:S05]  /*00e0*/  IMAD.WIDE R4, R7, 0x8, R4 ;  /* 0x0000000807047825 */ /* 0x004fca00078e0204 */
[----:B------:R-:W3:Y:S02]  /*00f0*/  LDG.E.64 R6, desc[UR4][R4.64] ;  /* 0x0000000404067981 */ /* 0x000ee4000c1e1b00 */
[----:B---3--:R-:W-:-:S07]  /*0100*/  DMUL R6, R2, R6 ;  /* 0x0000000602067228 */ /* 0x008fce0000000000 */
[----:B------:R-:W-:Y:S01]  /*0110*/  STG.E.64 desc[UR4][R4.64], R6 ;  /* 0x0000000604007986 */ /* 0x000fe2000c101b04 */
[----:B------:R-:W-:Y:S05]  /*0120*/  EXIT ;  /* 0x000000000000794d */ /* 0x000fea0003800000 */
.L_x_11:
        /* <DEDUP_REMOVED lines=13> */
.L_x_23:


//--------------------- .text.find_difference_profile --------------------------
	.section	.text.find_difference_profile,"ax",@progbits
	.align	128
        .global         find_difference_profile
        .type           find_difference_profile,@function
        .size           find_difference_profile,(.L_x_24 - find_difference_profile)
        .other          find_difference_profile,@"STO_CUDA_ENTRY STV_DEFAULT"
find_difference_profile:
.text.find_difference_profile:
[----:B------:R-:W-:Y:S01]  /*0000*/  LDC R1, c[0x0][0x37c] ;  /* 0x0000df00ff017b82 */ /* 0x000fe20000000800 */
[----:B------:R-:W0:Y:S01]  /*0010*/  S2R R0, SR_TID.X ;  /* 0x0000000000007919 */ /* 0x000e220000002100 */
[----:B------:R-:W0:Y:S01]  /*0020*/  LDCU UR4, c[0x0][0x360] ;  /* 0x00006c00ff0477ac */ /* 0x000e220008000800 */
[----:B------:R-:W0:Y:S01]  /*0030*/  S2R R3, SR_CTAID.X ;  /* 0x0000000000037919 */ /* 0x000e220000002500 */
[----:B------:R-:W1:Y:S01]  /*0040*/  LDCU UR8, c[0x0][0x398] ;  /* 0x00007300ff0877ac */ /* 0x000e620008000800 */
[----:B0-----:R-:W-:-:S05]  /*0050*/  IMAD R0, R3, UR4, R0 ;  /* 0x0000000403007c24 */ /* 0x001fca000f8e0200 */
[----:B-1----:R-:W-:-:S13]  /*0060*/  ISETP.GE.AND P0, PT, R0, UR8, PT ;  /* 0x0000000800007c0c */ /* 0x002fda000bf06270 */
[----:B------:R-:W-:Y:S05]  /*0070*/  @P0 EXIT ;  /* 0x000000000000094d */ /* 0x000fea0003800000 */
[----:B------:R-:W0:Y:S01]  /*0080*/  LDC.64 R10, c[0x0][0x390] ;  /* 0x0000e400ff0a7b82 */ /* 0x000e220000000a00 */
[----:B------:R-:W1:Y:S01]  /*0090*/  LDCU UR5, c[0x0][0x370] ;  /* 0x00006e00ff0577ac */ /* 0x000e620008000800 */
[----:B------:R-:W2:Y:S06]  /*00a0*/  LDCU.64 UR6, c[0x0][0x358] ;  /* 0x00006b00ff0677ac */ /* 0x000eac0008000a00 */
[----:B------:R-:W3:Y:S08]  /*00b0*/  LDC.64 R14, c[0x0][0x380] ;  /* 0x0000e000ff0e7b82 */ /* 0x000ef00000000a00 */
[----:B------:R-:W4:Y:S01]  /*00c0*/  LDC.64 R12, c[0x0][0x388] ;  /* 0x0000e200ff0c7b82 */ /* 0x000f220000000a00 */
[----:B-1----:R-:W-:-:S12]  /*00d0*/  UIMAD UR4, UR4, UR5, URZ ;  /* 0x00000005040472a4 */ /* 0x002fd8000f8e02ff */
.L_x_12:
[----:B0-----:R-:W-:-:S04]  /*00e0*/  IMAD.WIDE R2, R0, 0x8, R10 ;  /* 0x0000000800027825 */ /* 0x001fc800078e020a */
[C---:B----4-:R-:W-:Y:S02]  /*00f0*/  IMAD.WIDE R4, R0.reuse, 0x8, R12 ;  /* 0x0000000800047825 */ /* 0x050fe400078e020c */
[----:B--2---:R-:W2:Y:S04]  /*0100*/  LDG.E.64.CONSTANT R2, desc[UR6][R2.64] ;  /* 0x0000000602027981 */ /* 0x004ea8000c1e9b00 */
[----:B------:R-:W2:Y:S01]  /*0110*/  LDG.E.64.CONSTANT R4, desc[UR6][R4.64] ;  /* 0x0000000604047981 */ /* 0x000ea2000c1e9b00 */
[C---:B-1-3--:R-:W-:Y:S01]  /*0120*/  IMAD.WIDE R8, R0.reuse, 0x8, R14 ;  /* 0x0000000800087825 */ /* 0x04afe200078e020e */
[----:B------:R-:W-:-:S04]  /*0130*/  IADD3 R0, PT, PT, R0, UR4, RZ ;  /* 0x0000000400007c10 */ /* 0x000fc8000fffe0ff */
[----:B------:R-:W-:Y:S01]  /*0140*/  ISETP.GE.AND P0, PT, R0, UR8, PT ;  /* 0x0000000800007c0c */ /* 0x000fe2000bf06270 */
[----:B--2---:R-:W-:-:S07]  /*0150*/  DADD R6, R2, -R4 ;  /* 0x0000000002067229 */ /* 0x004fce0000000804 */
[----:B------:R1:W-:Y:S05]  /*0160*/  STG.E.64 desc[UR6][R8.64], R6 ;  /* 0x0000000608007986 */ /* 0x0003ea000c101b06 */
[----:B------:R-:W-:Y:S05]  /*0170*/  @!P0 BRA `(.L_x_12) ;  /* 0xfffffffc00d88947 */ /* 0x000fea000383ffff */
[----:B------:R-:W-:Y:S05]  /*0180*/  EXIT ;  /* 0x000000000000794d */ /* 0x000fea0003800000 */
.L_x_13:
        /* <DEDUP_REMOVED lines=15> */
.L_x_24:


//--------------------- .text.clip                --------------------------
	.section	.text.clip,"ax",@progbits
	.align	128
        .global         clip
        .type           clip,@function
        .size           clip,(.L_x_25 - clip)
        .other          clip,@"STO_CUDA_ENTRY STV_DEFAULT"
clip:
.text.clip:
        /* <DEDUP_REMOVED lines=9> */
[----:B------:R-:W1:Y:S07]  /*0090*/  LDCU.64 UR4, c[0x0][0x358] ;  /* 0x00006b00ff0477ac */ /* 0x000e6e0008000a00 */
[----:B------:R-:W2:Y:S01]  /*00a0*/  LDC.64 R6, c[0x0][0x390] ;  /* 0x0000e400ff067b82 */ /* 0x000ea20000000a00 */
[----:B0-----:R-:W-:-:S05]  /*00b0*/  IMAD.WIDE R2, R5, 0x8, R2 ;  /* 0x0000000805027825 */ /* 0x001fca00078e0202 */
[----:B-1----:R-:W2:Y:S02]  /*00c0*/  LDG.E.64 R4, desc[UR4][R2.64] ;  /* 0x0000000402047981 */ /* 0x002ea4000c1e1b00 */
[----:B--2---:R-:W-:-:S14]  /*00d0*/  DSETP.GEU.AND P0, PT, R4, R6, PT ;  /* 0x000000060400722a */ /* 0x004fdc0003f0e000 */
[----:B------:R-:W-:Y:S05]  /*00e0*/  @P0 EXIT ;  /* 0x000000000000094d */ /* 0x000fea0003800000 */
[----:B------:R-:W-:Y:S01]  /*00f0*/  STG.E.64 desc[UR4][R2.64], R6 ;  /* 0x0000000602007986 */ /* 0x000fe2000c101b04 */
[----:B------:R-:W-:Y:S05]  /*0100*/  EXIT ;  /* 0x000000000000794d */ /* 0x000fea0003800000 */
.L_x_14:
        /* <DEDUP_REMOVED lines=15> */
.L_x_25:


//--------------------- .text.project             --------------------------
	.section	.text.project,"ax",@progbits
	.align	128
        .global         project
        .type           project,@function
        .size           project,(.L_x_26 - project)
        .other          project,@"STO_CUDA_ENTRY STV_DEFAULT"
project:
.text.project:
        /* <DEDUP_REMOVED lines=9> */
[----:B------:R-:W-:Y:S01]  /*0090*/  IABS R7, R3 ;  /* 0x0000000300077213 */ /* 0x000fe20000000000 */
[----:B------:R-:W0:Y:S03]  /*00a0*/  LDCU.64 UR4, c[0x0][0x358] ;  /* 0x00006b00ff0477ac */ /* 0x000e260008000a00 */
[----:B------:R-:W1:Y:S08]  /*00b0*/  I2F.RP R2, R7 ;  /* 0x0000000700027306 */ /* 0x000e700000209400 */
[----:B-1----:R-:W1:Y:S02]  /*00c0*/  MUFU.RCP R2, R2 ;  /* 0x0000000200027308 */ /* 0x002e640000001000 */
[----:B-1----:R-:W-:-:S06]  /*00d0*/  VIADD R4, R2, 0xffffffe ;  /* 0x0ffffffe02047836 */ /* 0x002fcc0000000000 */
[----:B------:R1:W2:Y:S02]  /*00e0*/  F2I.FTZ.U32.TRUNC.NTZ R5, R4 ;  /* 0x0000000400057305 */ /* 0x0002a4000021f000 */
[----:B-1----:R-:W-:Y:S02]  /*00f0*/  HFMA2 R4, -RZ, RZ, 0, 0 ;  /* 0x00000000ff047431 */ /* 0x002fe400000001ff */
[----:B--2---:R-:W-:-:S04]  /*0100*/  IMAD.MOV R6, RZ, RZ, -R5 ;  /* 0x000000ffff067224 */ /* 0x004fc800078e0a05 */
[----:B------:R-:W-:Y:S01]  /*0110*/  IMAD R9, R6, R7, RZ ;  /* 0x0000000706097224 */ /* 0x000fe200078e02ff */
[----:B------:R-:W-:-:S03]  /*0120*/  IABS R6, R0 ;  /* 0x0000000000067213 */ /* 0x000fc60000000000 */
[----:B------:R-:W-:-:S06]  /*0130*/  IMAD.HI.U32 R5, R5, R9, R4 ;  /* 0x0000000905057227 */ /* 0x000fcc00078e0004 */
[----:B------:R-:W-:Y:S02]  /*0140*/  IMAD.HI.U32 R8, R5, R6, RZ ;  /* 0x0000000605087227 */ /* 0x000fe400078e00ff */
[----:B------:R-:W1:Y:S02]  /*0150*/  LDC.64 R4, c[0x0][0x388] ;  /* 0x0000e200ff047b82 */ /* 0x000e640000000a00 */
[----:B------:R-:W-:-:S04]  /*0160*/  IMAD.MOV R2, RZ, RZ, -R8 ;  /* 0x000000ffff027224 */ /* 0x000fc800078e0a08 */
[----:B------:R-:W-:-:S05]  /*0170*/  IMAD R2, R7, R2, R6 ;  /* 0x0000000207027224 */ /* 0x000fca00078e0206 */
[----:B------:R-:W-:-:S13]  /*0180*/  ISETP.GT.U32.AND P2, PT, R7, R2, PT ;  /* 0x000000020700720c */ /* 0x000fda0003f44070 */
[-C--:B------:R-:W-:Y:S01]  /*0190*/  @!P2 IADD3 R2, PT, PT, R2, -R7.reuse, RZ ;  /* 0x800000070202a210 */ /* 0x080fe20007ffe0ff */
[----:B------:R-:W-:Y:S01]  /*01a0*/  @!P2 VIADD R8, R8, 0x1 ;  /* 0x000000010808a836 */ /* 0x000fe20000000000 */
[----:B------:R-:W-:Y:S01]  /*01b0*/  ISETP.NE.AND P2, PT, R3, RZ, PT ;  /* 0x000000ff0300720c */ /* 0x000fe20003f45270 */
[----:B-1----:R-:W-:Y:S01]  /*01c0*/  IMAD.WIDE R4, R0, 0x4, R4 ;  /* 0x0000000400047825 */ /* 0x002fe200078e0204 */
[----:B------:R-:W-:Y:S02]  /*01d0*/  ISETP.GE.U32.AND P0, PT, R2, R7, PT ;  /* 0x000000070200720c */ /* 0x000fe40003f06070 */
[----:B------:R-:W1:Y:S01]  /*01e0*/  LDC.64 R6, c[0x0][0x390] ;  /* 0x0000e400ff067b82 */ /* 0x000e620000000a00 */
[----:B------:R-:W-:Y:S02]  /*01f0*/  LOP3.LUT R2, R0, R3, RZ, 0x3c, !PT ;  /* 0x0000000300027212 */ /* 0x000fe400078e3cff */
[----:B0-----:R-:W2:Y:S02]  /*0200*/  LDG.E.CONSTANT R5, desc[UR4][R4.64] ;  /* 0x0000000404057981 */ /* 0x001ea4000c1e9900 */
[----:B------:R-:W-:-:S06]  /*0210*/  ISETP.GE.AND P1, PT, R2, RZ, PT ;  /* 0x000000ff0200720c */ /* 0x000fcc0003f26270 */
[----:B------:R-:W-:-:S07]  /*0220*/  @P0 IADD3 R8, PT, PT, R8, 0x1, RZ ;  /* 0x0000000108080810 */ /* 0x000fce0007ffe0ff */
[----:B------:R-:W-:Y:S02]  /*0230*/  @!P1 IADD3 R8, PT, PT, -R8, RZ, RZ ;  /* 0x000000ff08089210 */ /* 0x000fe40007ffe1ff */
[----:B------:R-:W-:Y:S02]  /*0240*/  @!P2 LOP3.LUT R8, RZ, R3, RZ, 0x33, !PT ;  /* 0x00000003ff08a212 */ /* 0x000fe400078e33ff */
[----:B------:R-:W2:Y:S03]  /*0250*/  LDC.64 R2, c[0x0][0x380] ;  /* 0x0000e000ff027b82 */ /* 0x000ea60000000a00 */
[----:B-1----:R-:W-:-:S06]  /*0260*/  IMAD.WIDE R6, R8, 0x8, R6 ;  /* 0x0000000808067825 */ /* 0x002fcc00078e0206 */
[----:B------:R-:W3:Y:S01]  /*0270*/  LDG.E.64.CONSTANT R6, desc[UR4][R6.64] ;  /* 0x0000000406067981 */ /* 0x000ee2000c1e9b00 */
[----:B--2---:R-:W-:-:S05]  /*0280*/  IMAD.WIDE R2, R5, 0x8, R2 ;  /* 0x0000000805027825 */ /* 0x004fca00078e0202 */
[----:B---3--:R-:W-:Y:S01]  /*0290*/  REDG.E.ADD.F64.RN.STRONG.GPU desc[UR4][R2.64], R6 ;  /* 0x00000006020079a6 */ /* 0x008fe2000c12ff04 */
[----:B------:R-:W-:Y:S05]  /*02a0*/  EXIT ;  /* 0x000000000000794d */ /* 0x000fea0003800000 */
.L_x_15:
        /* <DEDUP_REMOVED lines=13> */
.L_x_26:


//--------------------- .text.back_project        --------------------------
	.section	.text.back_project,"ax",@progbits
	.align	128
        .global         back_project
        .type           back_project,@function
        .size           back_project,(.L_x_27 - back_project)
        .other          back_project,@"STO_CUDA_ENTRY STV_DEFAULT"
back_project:
.text.back_project:
[----:B------:R-:W-:Y:S01]  /*0000*/  LDC R1, c[0x0][0x37c] ;  /* 0x0000df00ff017b82 */ /* 0x000fe20000000800 */
[----:B------:R-:W0:Y:S01]  /*0010*/  S2R R0, SR_TID.X ;  /* 0x0000000000007919 */ /* 0x000e220000002100 */
[----:B------:R-:W1:Y:S01]  /*0020*/  LDCU UR5, c[0x0][0x39c] ;  /* 0x00007380ff0577ac */ /* 0x000e620008000800 */
[----:B------:R-:W-:Y:S01]  /*0030*/  CS2R R12, SRZ ;  /* 0x00000000000c7805 */ /* 0x000fe2000001ff00 */
[----:B------:R-:W2:Y:S01]  /*0040*/  LDCU.64 UR6, c[0x0][0x358] ;  /* 0x00006b00ff0677ac */ /* 0x000ea20008000a00 */
[----:B-1----:R-:W-:Y:S01]  /*0050*/  UISETP.GE.AND UP0, UPT, UR5, 0x1, UPT ;  /* 0x000000010500788c */ /* 0x002fe2000bf06270 */
[----:B0-----:R-:W-:-:S08]  /*0060*/  ISETP.NE.AND P0, PT, R0, RZ, PT ;  /* 0x000000ff0000720c */ /* 0x001fd00003f05270 */
[----:B--2---:R-:W-:Y:S05]  /*0070*/  BRA.U !UP0, `(.L_x_16) ;  /* 0x0000001108347547 */ /* 0x004fea000b800000 */
[----:B------:R-:W0:Y:S01]  /*0080*/  S2R R4, SR_TID.X ;  /* 0x0000000000047919 */ /* 0x000e220000002100 */
[----:B------:R-:W1:Y:S01]  /*0090*/  LDC R3, c[0x0][0x360] ;  /* 0x0000d800ff037b82 */ /* 0x000e620000000800 */
[----:B------:R-:W-:Y:S01]  /*00a0*/  UIADD3 UR4, UPT, UPT, UR5, 0x1ff, URZ ;  /* 0x000001ff05047890 */ /* 0x000fe2000fffe0ff */
[----:B------:R-:W-:Y:S01]  /*00b0*/  CS2R R12, SRZ ;  /* 0x00000000000c7805 */ /* 0x000fe2000001ff00 */
[----:B------:R-:W0:Y:S02]  /*00c0*/  S2R R5, SR_CTAID.X ;  /* 0x0000000000057919 */ /* 0x000e240000002500 */
[----:B------:R-:W-:-:S04]  /*00d0*/  USHF.R.U32.HI UR4, URZ, 0x9, UR4 ;  /* 0x00000009ff047899 */ /* 0x000fc80008011604 */
[----:B------:R-:W-:Y:S01]  /*00e0*/  UIADD3 UR4, UPT, UPT, -UR4, URZ, URZ ;  /* 0x000000ff04047290 */ /* 0x000fe2000fffe1ff */
[----:B0-----:R-:W-:Y:S01]  /*00f0*/  IMAD R0, R5, UR5, R4 ;  /* 0x0000000505007c24 */ /* 0x001fe2000f8e0204 */
[----:B------:R-:W0:Y:S03]  /*0100*/  LDCU UR5, c[0x0][0x39c] ;  /* 0x00007380ff0577ac */ /* 0x000e260008000800 */
[C-C-:B-1----:R-:W-:Y:S02]  /*0110*/  IMAD R25, R3.reuse, 0x2, R0.reuse ;  /* 0x0000000203197824 */ /* 0x142fe400078e0200 */
[C-C-:B------:R-:W-:Y:S02]  /*0120*/  IMAD R2, R3.reuse, 0x3, R0.reuse ;  /* 0x0000000303027824 */ /* 0x140fe400078e0200 */
[C-C-:B------:R-:W-:Y:S02]  /*0130*/  IMAD R5, R3.reuse, 0x4, R0.reuse ;  /* 0x0000000403057824 */ /* 0x140fe400078e0200 */
[----:B------:R-:W-:-:S02]  /*0140*/  IMAD R6, R3, 0x5, R0 ;  /* 0x0000000503067824 */ /* 0x000fc400078e0200 */
[C-C-:B------:R-:W-:Y:S02]  /*0150*/  IMAD R7, R3.reuse, 0x6, R0.reuse ;  /* 0x0000000603077824 */ /* 0x140fe400078e0200 */
[C-C-:B------:R-:W-:Y:S02]  /*0160*/  IMAD R20, R3.reuse, 0x7, R0.reuse ;  /* 0x0000000703147824 */ /* 0x140fe400078e0200 */
[C-C-:B------:R-:W-:Y:S02]  /*0170*/  IMAD R21, R3.reuse, 0x8, R0.reuse ;  /* 0x0000000803157824 */ /* 0x140fe400078e0200 */
[C-C-:B------:R-:W-:Y:S02]  /*0180*/  IMAD R22, R3.reuse, 0x9, R0.reuse ;  /* 0x0000000903167824 */ /* 0x140fe400078e0200 */
[C-C-:B------:R-:W-:Y:S02]  /*0190*/  IMAD R8, R3.reuse, 0xa, R0.reuse ;  /* 0x0000000a03087824 */ /* 0x140fe400078e0200 */
[----:B------:R-:W-:-:S02]  /*01a0*/  IMAD R9, R3, 0xb, R0 ;  /* 0x0000000b03097824 */ /* 0x000fc400078e0200 */
[C-C-:B------:R-:W-:Y:S02]  /*01b0*/  IMAD R10, R3.reuse, 0xc, R0.reuse ;  /* 0x0000000c030a7824 */ /* 0x140fe400078e0200 */
[C-C-:B------:R-:W-:Y:S02]  /*01c0*/  IMAD R11, R3.reuse, 0xd, R0.reuse ;  /* 0x0000000d030b7824 */ /* 0x140fe400078e0200 */
[C-C-:B------:R-:W-:Y:S02]  /*01d0*/  IMAD R23, R3.reuse, 0xe, R0.reuse ;  /* 0x0000000e03177824 */ /* 0x140fe400078e0200 */
[----:B------:R-:W-:Y:S02]  /*01e0*/  IMAD R24, R3, 0xf, R0 ;  /* 0x0000000f03187824 */ /* 0x000fe400078e0200 */
[----:B0-----:R-:W-:-:S07]  /*01f0*/  IMAD.IADD R3, R0, 0x1, R3 ;  /* 0x0000000100037824 */ /* 0x001fce00078e0203 */
.L_x_17:
[----:B------:R-:W-:Y:S08]  /*0200*/  BAR.SYNC.DEFER_BLOCKING 0x0 ;  /* 0x0000000000007b1d */ /* 0x000ff00000010000 */
[----:B------:R-:W-:Y:S01]  /*0210*/  BAR.SYNC.DEFER_BLOCKING 0x0 ;  /* 0x0000000000007b1d */ /* 0x000fe20000010000 */
[----:B------:R-:W-:-:S13]  /*0220*/  ISETP.GE.AND P1, PT, R4, UR5, PT ;  /* 0x0000000504007c0c */ /* 0x000fda000bf26270 */
[----:B------:R-:W0:Y:S08]  /*0230*/  @!P1 LDC.64 R14, c[0x0][0x388] ;  /* 0x0000e200ff0e9b82 */ /* 0x000e300000000a00 */
[----:B------:R-:W1:Y:S08]  /*0240*/  LDC R27, c[0x0][0x360] ;  /* 0x0000d800ff1b7b82 */ /* 0x000e700000000800 */
[----:B------:R-:W2:Y:S01]  /*0250*/  @!P1 LDC.64 R28, c[0x0][0x390] ;  /* 0x0000e400ff1c9b82 */ /* 0x000ea20000000a00 */
[----:B0-----:R-:W-:-:S06]  /*0260*/  @!P1 IMAD.WIDE.U32 R18, R0, 0x4, R14 ;  /* 0x0000000400129825 */ /* 0x001fcc00078e000e */
[----:B------:R-:W2:Y:S01]  /*0270*/  @!P1 LDG.E.CONSTANT R19, desc[UR6][R18.64] ;  /* 0x0000000612139981 */ /* 0x000ea2000c1e9900 */
[----:B------:R-:W-:Y:S01]  /*0280*/  CS2R R16, SRZ ;  /* 0x0000000000107805 */ /* 0x000fe2000001ff00 */
[----:B-1----:R-:W-:-:S05]  /*0290*/  IMAD.IADD R26, R27, 0x1, R4 ;  /* 0x000000011b1a7824 */ /* 0x002fca00078e0204 */
[----:B------:R-:W-:-:S13]  /*02a0*/  ISETP.GE.AND P2, PT, R26, UR5, PT ;  /* 0x000000051a007c0c */ /* 0x000fda000bf46270 */
[----:B------:R-:W0:Y:S01]  /*02b0*/  @!P2 LDC.64 R14, c[0x0][0x388] ;  /* 0x0000e200ff0eab82 */ /* 0x000e220000000a00 */
[----:B--2---:R-:W-:-:S07]  /*02c0*/  @!P1 IMAD.WIDE R28, R19, 0x8, R28 ;  /* 0x00000008131c9825 */ /* 0x004fce00078e021c */
[----:B------:R-:W1:Y:S01]  /*02d0*/  @!P2 LDC.64 R18, c[0x0][0x390] ;  /* 0x0000e400ff12ab82 */ /* 0x000e620000000a00 */
[----:B------:R0:W2:Y:S02]  /*02e0*/  @!P1 LDG.E.64.CONSTANT R16, desc[UR6][R28.64] ;  /* 0x000000061c109981 */ /* 0x0000a4000c1e9b00 */
[----:B0-----:R-:W-:-:S05]  /*02f0*/  @!P2 IMAD.WIDE.U32 R28, R3, 0x4, R14 ;  /* 0x00000004031ca825 */ /* 0x001fca00078e000e */
[----:B------:R-:W1:Y:S02]  /*0300*/  @!P2 LDG.E.CONSTANT R15, desc[UR6][R28.64] ;  /* 0x000000061c0fa981 */ /* 0x000e64000c1e9900 */
[----:B-1----:R-:W-:Y:S01]  /*0310*/  @!P2 IMAD.WIDE R18, R15, 0x8, R18 ;  /* 0x000000080f12a825 */ /* 0x002fe200078e0212 */
[----:B------:R-:W-:-:S06]  /*0320*/  CS2R R14, SRZ ;  /* 0x00000000000e7805 */ /* 0x000fcc000001ff00 */
[----:B------:R0:W2:Y:S02]  /*0330*/  @!P2 LDG.E.64.CONSTANT R14, desc[UR6][R18.64] ;  /* 0x00000006120ea981 */ /* 0x0000a4000c1e9b00 */
[----:B0-----:R-:W-:-:S05]  /*0340*/  IMAD.IADD R18, R26, 0x1, R27 ;  /* 0x000000011a127824 */ /* 0x001fca00078e021b */
[----:B------:R-:W-:Y:S01]  /*0350*/  ISETP.GE.AND P1, PT, R18, UR5, PT ;  /* 0x0000000512007c0c */ /* 0x000fe2000bf26270 */
[----:B--2---:R-:W-:-:S12]  /*0360*/  DADD R14, R14, R16 ;  /* 0x000000000e0e7229 */ /* 0x004fd80000000010 */
[----:B------:R-:W0:Y:S02]  /*0370*/  @!P1 LDC.64 R16, c[0x0][0x388] ;  /* 0x0000e200ff109b82 */ /* 0x000e240000000a00 */
[----:B0-----:R-:W-:-:S05]  /*0380*/  @!P1 IMAD.WIDE.U32 R28, R25, 0x4, R16 ;  /* 0x00000004191c9825 */ /* 0x001fca00078e0010 */
[----:B------:R0:W2:Y:S02]  /*0390*/  @!P1 LDG.E.CONSTANT R17, desc[UR6][R28.64] ;  /* 0x000000061c119981 */ /* 0x0000a4000c1e9900 */
[----:B0-----:R-:W2:Y:S02]  /*03a0*/  @!P1 LDC.64 R28, c[0x0][0x390] ;  /* 0x0000e400ff1c9b82 */ /* 0x001ea40000000a00 */
[----:B--2---:R-:W-:Y:S01]  /*03b0*/  @!P1 IMAD.WIDE R28, R17, 0x8, R28 ;  /* 0x00000008111c9825 */ /* 0x004fe200078e021c */
[----:B------:R-:W-:-:S06]  /*03c0*/  CS2R R16, SRZ ;  /* 0x0000000000107805 */ /* 0x000fcc000001ff00 */
[----:B------:R0:W2:Y:S02]  /*03d0*/  @!P1 LDG.E.64.CONSTANT R16, desc[UR6][R28.64] ;  /* 0x000000061c109981 */ /* 0x0000a4000c1e9b00 */
[----:B0-----:R-:W-:-:S05]  /*03e0*/  IMAD.IADD R28, R18, 0x1, R27 ;  /* 0x00000001121c7824 */ /* 0x001fca00078e021b */
[----:B------:R-:W-:-:S13]  /*03f0*/  ISETP.GE.AND P1, PT, R28, UR5, PT ;  /* 0x000000051c007c0c */ /* 0x000fda000bf26270 */
[----:B------:R-:W0:Y:S01]  /*0400*/  @!P1 LDC.64 R18, c[0x0][0x390] ;  /* 0x0000e400ff129b82 */ /* 0x000e220000000a00 */
[----:B--2---:R-:W-:-:S07]  /*0410*/  DADD R14, R14, R16 ;  /* 0x000000000e0e7229 */ /* 0x004fce0000000010 */
[----:B------:R-:W1:Y:S02]  /*0420*/  @!P1 LDC.64 R16, c[0x0][0x388] ;  /* 0x0000e200ff109b82 */ /* 0x000e640000000a00 */
[----:B-1----:R-:W-:-:S06]  /*0430*/  @!P1 IMAD.WIDE.U32 R16, R2, 0x4, R16 ;  /* 0x0000000402109825 */ /* 0x002fcc00078e0010 */
[----:B------:R-:W0:Y:S02]  /*0440*/  @!P1 LDG.E.CONSTANT R17, desc[UR6][R16.64] ;  /* 0x0000000610119981 */ /* 0x000e24000c1e9900 */
[----:B0-----:R-:W-:Y:S01]  /*0450*/  @!P1 IMAD.WIDE R18, R17, 0x8, R18 ;  /* 0x0000000811129825 */ /* 0x001fe200078e0212 */
        /* <DEDUP_REMOVED lines=41> */
[----:B------:R-:W2:Y:S01]  /*06f0*/  @!P1 LDG.E.64.CONSTANT R18, desc[UR6][R16.64] ;  /* 0x0000000610129981 */ /* 0x000ea2000c1e9b00 */
[----:B------:R-:W-:-:S05]  /*0700*/  IMAD.IADD R28, R28, 0x1, R27 ;  /* 0x000000011c1c7824 */ /* 0x000fca00078e021b */
[----:B------:R-:W-:Y:S01]  /*0710*/  ISETP.GE.AND P1, PT, R28, UR5, PT ;  /* 0x000000051c007c0c */ /* 0x000fe2000bf26270 */
[----:B--2---:R-:W-:-:S12]  /*0720*/  DADD R18, R14, R18 ;  /* 0x000000000e127229 */ /* 0x004fd80000000012 */
[----:B------:R-:W0:Y:S02]  /*0730*/  @!P1 LDC.64 R14, c[0x0][0x388] ;  /* 0x0000e200ff0e9b82 */ /* 0x000e240000000a00 */
[----:B0-----:R-:W-:-:S06]  /*0740*/  @!P1 IMAD.WIDE.U32 R14, R21, 0x4, R14 ;  /* 0x00000004150e9825 */ /* 0x001fcc00078e000e */
[----:B------:R-:W2:Y:S01]  /*0750*/  @!P1 LDG.E.CONSTANT R15, desc[UR6][R14.64] ;  /* 0x000000060e0f9981 */ /* 0x000ea2000c1e9900 */
[----:B------:R-:W-:Y:S01]  /*0760*/  IMAD.IADD R28, R28, 0x1, R27 ;  /* 0x000000011c1c7824 */ /* 0x000fe200078e021b */
[----:B------:R-:W-:Y:S02]  /*0770*/  CS2R R16, SRZ ;  /* 0x0000000000107805 */ /* 0x000fe4000001ff00 */
[CC--:B------:R-:W-:Y:S02]  /*0780*/  IADD3 R26, PT, PT, R27.reuse, R27.reuse, R26 ;  /* 0x0000001b1b1a7210 */ /* 0x0c0fe40007ffe01a */
[----:B------:R-:W-:Y:S02]  /*0790*/  ISETP.GE.AND P2, PT, R28, UR5, PT ;  /* 0x000000051c007c0c */ /* 0x000fe4000bf46270 */
[----:B------:R-:W2:Y:S01]  /*07a0*/  @!P1 LDC.64 R28, c[0x0][0x390] ;  /* 0x0000e400ff1c9b82 */ /* 0x000ea20000000a00 */
[----:B------:R-:W-:-:S04]  /*07b0*/  IADD3 R26, PT, PT, R27, R27, R26 ;  /* 0x0000001b1b1a7210 */ /* 0x000fc80007ffe01a */
[----:B------:R-:W-:-:S04]  /*07c0*/  IADD3 R26, PT, PT, R27, R27, R26 ;  /* 0x0000001b1b1a7210 */ /* 0x000fc80007ffe01a */
[----:B------:R-:W-:-:S05]  /*07d0*/  IADD3 R26, PT, PT, R27, R27, R26 ;  /* 0x0000001b1b1a7210 */ /* 0x000fca0007ffe01a */
[----:B------:R-:W-:Y:S02]  /*07e0*/  IMAD.IADD R27, R26, 0x1, R27 ;  /* 0x000000011a1b7824 */ /* 0x000fe400078e021b */
[----:B--2---:R-:W-:Y:S02]  /*07f0*/  @!P1 IMAD.WIDE R28, R15, 0x8, R28 ;  /* 0x000000080f1c9825 */ /* 0x004fe400078e021c */
[----:B------:R-:W0:Y:S03]  /*0800*/  @!P2 LDC.64 R14, c[0x0][0x388] ;  /* 0x0000e200ff0eab82 */ /* 0x000e260000000a00 */
[----:B------:R-:W2:Y:S01]  /*0810*/  @!P1 LDG.E.64.CONSTANT R16, desc[UR6][R28.64] ;  /* 0x000000061c109981 */ /* 0x000ea2000c1e9b00 */
[----:B0-----:R-:W-:-:S06]  /*0820*/  @!P2 IMAD.WIDE.U32 R14, R22, 0x4, R14 ;  /* 0x00000004160ea825 */ /* 0x001fcc00078e000e */
[----:B------:R-:W3:Y:S01]  /*0830*/  @!P2 LDG.E.CONSTANT R15, desc[UR6][R14.64] ;  /* 0x000000060e0fa981 */ /* 0x000ee2000c1e9900 */
[----:B------:R-:W0:Y:S01]  /*0840*/  LDC R26, c[0x0][0x360] ;  /* 0x0000d800ff1a7b82 */ /* 0x000e220000000800 */
[----:B--2---:R-:W-:-:S07]  /*0850*/  DADD R18, R18, R16 ;  /* 0x0000000012127229 */ /* 0x004fce0000000010 */
[----:B------:R-:W3:Y:S02]  /*0860*/  @!P2 LDC.64 R16, c[0x0][0x390] ;  /* 0x0000e400ff10ab82 */ /* 0x000ee40000000a00 */
[----:B---3--:R-:W-:Y:S01]  /*0870*/  @!P2 IMAD.WIDE R28, R15, 0x8, R16 ;  /* 0x000000080f1ca825 */ /* 0x008fe200078e0210 */
[CC--:B0-----:R-:W-:Y:S02]  /*0880*/  IADD3 R15, PT, PT, R26.reuse, R26.reuse, R4 ;  /* 0x0000001a1a0f7210 */ /* 0x0c1fe40007ffe004 */
[----:B------:R-:W-:Y:S02]  /*0890*/  CS2R R16, SRZ ;  /* 0x0000000000107805 */ /* 0x000fe4000001ff00 */
[----:B------:R-:W-:-:S04]  /*08a0*/  IADD3 R15, PT, PT, R26, R26, R15 ;  /* 0x0000001a1a0f7210 */ /* 0x000fc80007ffe00f */
[----:B------:R-:W2:Y:S01]  /*08b0*/  @!P2 LDG.E.64.CONSTANT R16, desc[UR6][R28.64] ;  /* 0x000000061c10a981 */ /* 0x000ea2000c1e9b00 */
[----:B------:R-:W-:-:S04]  /*08c0*/  IADD3 R15, PT, PT, R26, R26, R15 ;  /* 0x0000001a1a0f7210 */ /* 0x000fc80007ffe00f */
[----:B------:R-:W-:-:S04]  /*08d0*/  IADD3 R15, PT, PT, R26, R26, R15 ;  /* 0x0000001a1a0f7210 */ /* 0x000fc80007ffe00f */
[----:B------:R-:W-:-:S05]  /*08e0*/  IADD3 R15, PT, PT, R26, R26, R15 ;  /* 0x0000001a1a0f7210 */ /* 0x000fca0007ffe00f */
[----:B------:R-:W-:-:S05]  /*08f0*/  IMAD.IADD R15, R15, 0x1, R26 ;  /* 0x000000010f0f7824 */ /* 0x000fca00078e021a */
[----:B------:R-:W-:-:S13]  /*0900*/  ISETP.GE.AND P2, PT, R15, UR5, PT ;  /* 0x000000050f007c0c */ /* 0x000fda000bf46270 */
[----:B------:R-:W0:Y:S02]  /*0910*/  @!P2 LDC.64 R14, c[0x0][0x388] ;  /* 0x0000e200ff0eab82 */ /* 0x000e240000000a00 */
[----:B0-----:R-:W-:-:S06]  /*0920*/  @!P2 IMAD.WIDE.U32 R14, R9, 0x4, R14 ;  /* 0x00000004090ea825 */ /* 0x001fcc00078e000e */
[----:B------:R-:W3:Y:S01]  /*0930*/  @!P2 LDG.E.CONSTANT R15, desc[UR6][R14.64] ;  /* 0x000000060e0fa981 */ /* 0x000ee2000c1e9900 */
[----:B------:R-:W-:Y:S02]  /*0940*/  ISETP.GE.AND P1, PT, R27, UR5, PT ;  /* 0x000000051b007c0c */ /* 0x000fe4000bf26270 */
[----:B------:R-:W3:Y:S01]  /*0950*/  @!P2 LDC.64 R26, c[0x0][0x390] ;  /* 0x0000e400ff1aab82 */ /* 0x000ee20000000a00 */
[----:B--2---:R-:W-:Y:S01]  /*0960*/  DADD R16, R18, R16 ;  /* 0x0000000012107229 */ /* 0x004fe20000000010 */
[----:B------:R-:W-:Y:S01]  /*0970*/  CS2R R18, SRZ ;  /* 0x0000000000127805 */ /* 0x000fe2000001ff00 */
[----:B---3--:R-:W-:-:S08]  /*0980*/  @!P2 IMAD.WIDE R28, R15, 0x8, R26 ;  /* 0x000000080f1ca825 */ /* 0x008fd000078e021a */
[----:B------:R-:W0:Y:S01]  /*0990*/  @!P1 LDC.64 R26, c[0x0][0x388] ;  /* 0x0000e200ff1a9b82 */ /* 0x000e220000000a00 */
[----:B------:R0:W2:Y:S02]  /*09a0*/  @!P2 LDG.E.64.CONSTANT R18, desc[UR6][R28.64] ;  /* 0x000000061c12a981 */ /* 0x0000a4000c1e9b00 */
[----:B0-----:R-:W-:-:S05]  /*09b0*/  @!P1 IMAD.WIDE.U32 R28, R8, 0x4, R26 ;  /* 0x00000004081c9825 */ /* 0x001fca00078e001a */
[----:B------:R-:W0:Y:S01]  /*09c0*/  @!P1 LDC.64 R26, c[0x0][0x390] ;  /* 0x0000e400ff1a9b82 */ /* 0x000e220000000a00 */
[----:B------:R-:W0:Y:S02]  /*09d0*/  @!P1 LDG.E.CONSTANT R15, desc[UR6][R28.64] ;  /* 0x000000061c0f9981 */ /* 0x000e24000c1e9900 */
[----:B0-----:R-:W-:Y:S01]  /*09e0*/  @!P1 IMAD.WIDE R14, R15, 0x8, R26 ;  /* 0x000000080f0e9825 */ /* 0x001fe200078e021a */
[----:B------:R-:W-:-:S06]  /*09f0*/  CS2R R26, SRZ ;  /* 0x00000000001a7805 */ /* 0x000fcc000001ff00 */
[----:B------:R0:W3:Y:S02]  /*0a00*/  @!P1 LDG.E.64.CONSTANT R26, desc[UR6][R14.64] ;  /* 0x000000060e1a9981 */ /* 0x0000e4000c1e9b00 */
[----:B0-----:R-:W0:Y:S01]  /*0a10*/  LDC R15, c[0x0][0x360] ;  /* 0x0000d800ff0f7b82 */ /* 0x001e220000000800 */
[----:B---3--:R-:W-:Y:S01]  /*0a20*/  DADD R16, R16, R26 ;  /* 0x0000000010107229 */ /* 0x008fe2000000001a */
[----:B0-----:R-:W-:-:S04]  /*0a30*/  IADD3 R26, PT, PT, R15, R15, R4 ;  /* 0x0000000f0f1a7210 */ /* 0x001fc80007ffe004 */
[----:B------:R-:W-:-:S04]  /*0a40*/  IADD3 R26, PT, PT, R15, R15, R26 ;  /* 0x0000000f0f1a7210 */ /* 0x000fc80007ffe01a */
[----:B------:R-:W-:-:S04]  /*0a50*/  IADD3 R26, PT, PT, R15, R15, R26 ;  /* 0x0000000f0f1a7210 */ /* 0x000fc80007ffe01a */
[----:B------:R-:W-:-:S04]  /*0a60*/  IADD3 R26, PT, PT, R15, R15, R26 ;  /* 0x0000000f0f1a7210 */ /* 0x000fc80007ffe01a */
[----:B------:R-:W-:-:S04]  /*0a70*/  IADD3 R26, PT, PT, R15, R15, R26 ;  /* 0x0000000f0f1a7210 */ /* 0x000fc80007ffe01a */
[----:B------:R-:W-:-:S04]  /*0a80*/  IADD3 R26, PT, PT, R15, R15, R26 ;  /* 0x0000000f0f1a7210 */ /* 0x000fc80007ffe01a */
[----:B------:R-:W-:-:S13]  /*0a90*/  ISETP.GE.AND P1, PT, R26, UR5, PT ;  /* 0x000000051a007c0c */ /* 0x000fda000bf26270 */
[----:B------:R-:W0:Y:S08]  /*0aa0*/  @!P1 LDC.64 R26, c[0x0][0x388] ;  /* 0x0000e200ff1a9b82 */ /* 0x000e300000000a00 */
[----:B------:R-:W1:Y:S01]  /*0ab0*/  @!P1 LDC.64 R14, c[0x0][0x390] ;  /* 0x0000e400ff0e9b82 */ /* 0x000e620000000a00 */
[----:B0-----:R-:W-:-:S05]  /*0ac0*/  @!P1 IMAD.WIDE.U32 R28, R10, 0x4, R26 ;  /* 0x000000040a1c9825 */ /* 0x001fca00078e001a */
[----:B------:R0:W1:Y:S01]  /*0ad0*/  @!P1 LDG.E.CONSTANT R27, desc[UR6][R28.64] ;  /* 0x000000061c1b9981 */ /* 0x000062000c1e9900 */
[----:B--2---:R-:W-:Y:S01]  /*0ae0*/  DADD R16, R16, R18 ;  /* 0x0000000010107229 */ /* 0x004fe20000000012 */
[----:B------:R-:W-:Y:S01]  /*0af0*/  CS2R R18, SRZ ;  /* 0x0000000000127805 */ /* 0x000fe2000001ff00 */
[----:B0-----:R-:W0:Y:S01]  /*0b00*/  LDC R29, c[0x0][0x360] ;  /* 0x0000d800ff1d7b82 */ /* 0x001e220000000800 */
[----:B-1----:R-:W-:Y:S01]  /*0b10*/  @!P1 IMAD.WIDE R26, R27, 0x8, R14 ;  /* 0x000000081b1a9825 */ /* 0x002fe200078e020e */
[----:B0-----:R-:W-:-:S04]  /*0b20*/  IADD3 R14, PT, PT, R29, R29, R4 ;  /* 0x0000001d1d0e7210 */ /* 0x001fc80007ffe004 */
[CC--:B------:R-:W-:Y:S01]  /*0b30*/  IADD3 R14, PT, PT, R29.reuse, R29.reuse, R14 ;  /* 0x0000001d1d0e7210 */ /* 0x0c0fe20007ffe00e */
[----:B------:R-:W2:Y:S03]  /*0b40*/  @!P1 LDG.E.64.CONSTANT R18, desc[UR6][R26.64] ;  /* 0x000000061a129981 */ /* 0x000ea6000c1e9b00 */
[----:B------:R-:W-:-:S04]  /*0b50*/  IADD3 R14, PT, PT, R29, R29, R14 ;  /* 0x0000001d1d0e7210 */ /* 0x000fc80007ffe00e */
[----:B------:R-:W-:-:S04]  /*0b60*/  IADD3 R14, PT, PT, R29, R29, R14 ;  /* 0x0000001d1d0e7210 */ /* 0x000fc80007ffe00e */
[----:B------:R-:W-:-:S04]  /*0b70*/  IADD3 R14, PT, PT, R29, R29, R14 ;  /* 0x0000001d1d0e7210 */ /* 0x000fc80007ffe00e */
[----:B------:R-:W-:-:S05]  /*0b80*/  IADD3 R14, PT, PT, R29, R29, R14 ;  /* 0x0000001d1d0e7210 */ /* 0x000fca0007ffe00e */
[----:B------:R-:W-:-:S05]  /*0b90*/  IMAD.IADD R14, R14, 0x1, R29 ;  /* 0x000000010e0e7824 */ /* 0x000fca00078e021d */
[----:B------:R-:W-:-:S13]  /*0ba0*/  ISETP.GE.AND P1, PT, R14, UR5, PT ;  /* 0x000000050e007c0c */ /* 0x000fda000bf26270 */
[----:B------:R-:W0:Y:S02]  /*0bb0*/  @!P1 LDC.64 R14, c[0x0][0x388] ;  /* 0x0000e200ff0e9b82 */ /* 0x000e240000000a00 */
[----:B0-----:R-:W-:-:S06]  /*0bc0*/  @!P1 IMAD.WIDE.U32 R28, R11, 0x4, R14 ;  /* 0x000000040b1c9825 */ /* 0x001fcc00078e000e */
[----:B------:R-:W0:Y:S01]  /*0bd0*/  @!P1 LDC.64 R14, c[0x0][0x390] ;  /* 0x0000e400ff0e9b82 */ /* 0x000e220000000a00 */
[----:B------:R1:W0:Y:S07]  /*0be0*/  @!P1 LDG.E.CONSTANT R27, desc[UR6][R28.64] ;  /* 0x000000061c1b9981 */ /* 0x00022e000c1e9900 */
[----:B-1----:R-:W1:Y:S01]  /*0bf0*/  LDC R29, c[0x0][0x360] ;  /* 0x0000d800ff1d7b82 */ /* 0x002e620000000800 */
[----:B--2---:R-:W-:Y:S01]  /*0c00*/  DADD R16, R16, R18 ;  /* 0x0000000010107229 */ /* 0x004fe20000000012 */
[----:B------:R-:W-:Y:S01]  /*0c10*/  CS2R R18, SRZ ;  /* 0x0000000000127805 */ /* 0x000fe2000001ff00 */
[----:B0-----:R-:W-:Y:S01]  /*0c20*/  @!P1 IMAD.WIDE R26, R27, 0x8, R14 ;  /* 0x000000081b1a9825 */ /* 0x001fe200078e020e */
[----:B-1----:R-:W-:-:S04]  /*0c30*/  IADD3 R14, PT, PT, R29, R29, R4 ;  /* 0x0000001d1d0e7210 */ /* 0x002fc80007ffe004 */
[CC--:B------:R-:W-:Y:S01]  /*0c40*/  IADD3 R14, PT, PT, R29.reuse, R29.reuse, R14 ;  /* 0x0000001d1d0e7210 */ /* 0x0c0fe20007ffe00e */
[----:B------:R-:W2:Y:S03]  /*0c50*/  @!P1 LDG.E.64.CONSTANT R18, desc[UR6][R26.64] ;  /* 0x000000061a129981 */ /* 0x000ea6000c1e9b00 */
[----:B------:R-:W-:-:S04]  /*0c60*/  IADD3 R14, PT, PT, R29, R29, R14 ;  /* 0x0000001d1d0e7210 */ /* 0x000fc80007ffe00e */
[----:B------:R-:W-:-:S04]  /*0c70*/  IADD3 R14, PT, PT, R29, R29, R14 ;  /* 0x0000001d1d0e7210 */ /* 0x000fc80007ffe00e */
[----:B------:R-:W-:-:S04]  /*0c80*/  IADD3 R14, PT, PT, R29, R29, R14 ;  /* 0x0000001d1d0e7210 */ /* 0x000fc80007ffe00e */
[----:B------:R-:W-:-:S04]  /*0c90*/  IADD3 R14, PT, PT, R29, R29, R14 ;  /* 0x0000001d1d0e7210 */ /* 0x000fc80007ffe00e */
[----:B------:R-:W-:-:S04]  /*0ca0*/  IADD3 R14, PT, PT, R29, R29, R14 ;  /* 0x0000001d1d0e7210 */ /* 0x000fc80007ffe00e */
        /* <DEDUP_REMOVED lines=11> */
[----:B------:R0:W2:Y:S03]  /*0d60*/  @!P1 LDG.E.64.CONSTANT R18, desc[UR6][R26.64] ;  /* 0x000000061a129981 */ /* 0x0000a6000c1e9b00 */
[----:B------:R-:W-:-:S04]  /*0d70*/  IADD3 R14, PT, PT, R29, R29, R14 ;  /* 0x0000001d1d0e7210 */ /* 0x000fc80007ffe00e */
        /* <DEDUP_REMOVED lines=9> */
[----:B------:R-:W0:Y:S01]  /*0e10*/  @!P1 LDG.E.CONSTANT R27, desc[UR6][R26.64] ;  /* 0x000000061a1b9981 */ /* 0x000e22000c1e9900 */
[----:B--2---:R-:W-:Y:S01]  /*0e20*/  DADD R16, R16, R18 ;  /* 0x0000000010107229 */ /* 0x004fe20000000012 */
[----:B------:R-:W-:Y:S01]  /*0e30*/  CS2R R18, SRZ ;  /* 0x0000000000127805 */ /* 0x000fe2000001ff00 */
[----:B0-----:R-:W-:-:S05]  /*0e40*/  @!P1 IMAD.WIDE R14, R27, 0x8, R14 ;  /* 0x000000081b0e9825 */ /* 0x001fca00078e020e */
[----:B------:R-:W2:Y:S01]  /*0e50*/  @!P1 LDG.E.64.CONSTANT R18, desc[UR6][R14.64] ;  /* 0x000000060e129981 */ /* 0x000ea2000c1e9b00 */
[----:B------:R-:W-:Y:S01]  /*0e60*/  UIADD3 UR4, UPT, UPT, UR4, 0x1, URZ ;  /* 0x0000000104047890 */ /* 0x000fe2000fffe0ff */
[----:B------:R-:W-:Y:S02]  /*0e70*/  VIADD R0, R0, 0x200 ;  /* 0x0000020000007836 */ /* 0x000fe40000000000 */
[----:B------:R-:W-:Y:S01]  /*0e80*/  VIADD R3, R3, 0x200 ;  /* 0x0000020003037836 */ /* 0x000fe20000000000 */
[----:B------:R-:W-:Y:S01]  /*0e90*/  UISETP.NE.AND UP0, UPT, UR4, URZ, UPT ;  /* 0x000000ff0400728c */ /* 0x000fe2000bf05270 */
[----:B------:R-:W-:Y:S02]  /*0ea0*/  VIADD R25, R25, 0x200 ;  /* 0x0000020019197836 */ /* 0x000fe40000000000 */
[----:B------:R-:W-:Y:S02]  /*0eb0*/  VIADD R4, R4, 0x200 ;  /* 0x0000020004047836 */ /* 0x000fe40000000000 */
[----:B------:R-:W-:-:S02]  /*0ec0*/  VIADD R2, R2, 0x200 ;  /* 0x0000020002027836 */ /* 0x000fc40000000000 */
[----:B------:R-:W-:Y:S02]  /*0ed0*/  VIADD R5, R5, 0x200 ;  /* 0x0000020005057836 */ /* 0x000fe40000000000 */
[----:B------:R-:W-:Y:S02]  /*0ee0*/  VIADD R6, R6, 0x200 ;  /* 0x0000020006067836 */ /* 0x000fe40000000000 */
[----:B------:R-:W-:Y:S02]  /*0ef0*/  VIADD R7, R7, 0x200 ;  /* 0x0000020007077836 */ /* 0x000fe40000000000 */
        /* <DEDUP_REMOVED lines=8> */
[----:B------:R-:W-:Y:S01]  /*0f80*/  VIADD R24, R24, 0x200 ;  /* 0x0000020018187836 */ /* 0x000fe20000000000 */
[----:B--2---:R-:W-:-:S07]  /*0f90*/  DADD R28, R16, R18 ;  /* 0x00000000101c7229 */ /* 0x004fce0000000012 */
[----:B------:R-:W-:Y:S04]  /*0fa0*/  SHFL.DOWN PT, R16, R28, 0x1, 0x1f ;  /* 0x08201f001c107f89 */ /* 0x000fe800000e0000 */
[----:B------:R-:W0:Y:S02]  /*0fb0*/  SHFL.DOWN P1, R17, R29, 0x1, 0x1f ;  /* 0x08201f001d117f89 */ /* 0x000e240000020000 */
[----:B0-----:R-:W-:-:S10]  /*0fc0*/  DADD R16, R28, R16 ;  /* 0x000000001c107229 */ /* 0x001fd40000000010 */
[----:B------:R-:W-:Y:S02]  /*0fd0*/  FSEL R16, R16, R28, P1 ;  /* 0x0000001c10107208 */ /* 0x000fe40000800000 */
[----:B------:R-:W-:-:S03]  /*0fe0*/  FSEL R17, R17, R29, P1 ;  /* 0x0000001d11117208 */ /* 0x000fc60000800000 */
        /* <DEDUP_REMOVED lines=19> */
[----:B------:R-:W-:-:S06]  /*1120*/  FSEL R17, R17, R15, P1 ;  /* 0x0000000f11117208 */ /* 0x000fcc0000800000 */
[----:B------:R-:W-:Y:S01]  /*1130*/  DADD R12, R12, R16 ;  /* 0x000000000c0c7229 */ /* 0x000fe20000000010 */
[----:B------:R-:W-:Y:S10]  /*1140*/  BRA.U UP0, `(.L_x_17) ;  /* 0xfffffff1002c7547 */ /* 0x000ff4000b83ffff */
.L_x_16:
[----:B------:R-:W-:Y:S05]  /*1150*/  @P0 EXIT ;  /* 0x000000000000094d */ /* 0x000fea0003800000 */
[----:B------:R-:W0:Y:S01]  /*1160*/  S2R R5, SR_CTAID.X ;  /* 0x0000000000057919 */ /* 0x000e220000002500 */
[----:B------:R-:W0:Y:S02]  /*1170*/  LDC.64 R2, c[0x0][0x380] ;  /* 0x0000e000ff027b82 */ /* 0x000e240000000a00 */
[----:B0-----:R-:W-:-:S05]  /*1180*/  IMAD.WIDE.U32 R2, R5, 0x8, R2 ;  /* 0x0000000805027825 */ /* 0x001fca00078e0002 */
[----:B------:R-:W2:Y:S02]  /*1190*/  LDG.E.64 R4, desc[UR6][R2.64] ;  /* 0x0000000602047981 */ /* 0x000ea4000c1e1b00 */
[----:B--2---:R-:W-:-:S07]  /*11a0*/  DADD R4, R4, R12 ;  /* 0x0000000004047229 */ /* 0x004fce000000000c */
[----:B------:R-:W-:Y:S01]  /*11b0*/  STG.E.64 desc[UR6][R2.64], R4 ;  /* 0x0000000402007986 */ /* 0x000fe2000c101b06 */
[----:B------:R-:W-:Y:S05]  /*11c0*/  EXIT ;  /* 0x000000000000794d */ /* 0x000fea0003800000 */
.L_x_18:
        /* <DEDUP_REMOVED lines=11> */
.L_x_27:


//--------------------- .nv.shared.reserved.0     --------------------------
	.section	.nv.shared.reserved.0,"aw",@nobits
	.weak		__nv_reservedSMEM_offset_0_alias
	.size		__nv_reservedSMEM_offset_0_alias, 0, 64
	.other		__nv_reservedSMEM_offset_0_alias,@"STO_CUDA_RESERVED_SHARED STV_DEFAULT"
__nv_reservedSMEM_offset_0_alias:
	.zero		0
	.zero		64


//--------------------- .nv.global                --------------------------
	.section	.nv.global,"aw",@nobits
.nv.global:
	.type		_ZN34_INTERNAL_7989b5e2_4_k_cu_f4d933f04cuda3std3__48in_placeE,@object
	.size		_ZN34_INTERNAL_7989b5e2_4_k_cu_f4d933f04cuda3std3__48in_placeE,(_ZN34_INTERNAL_7989b5e2_4_k_cu_f4d933f04cuda3std6ranges3__45__cpo8distanceE - _ZN34_INTERNAL_7989b5e2_4_k_cu_f4d933f04cuda3std3__48in_placeE)
_ZN34_INTERNAL_7989b5e2_4_k_cu_f4d933f04cuda3std3__48in_placeE:
	.zero		1
	.type		_ZN34_INTERNAL_7989b5e2_4_k_cu_f4d933f04cuda3std6ranges3__45__cpo8distanceE,@object
	.size		_ZN34_INTERNAL_7989b5e2_4_k_cu_f4d933f04cuda3std6ranges3__45__cpo8distanceE,(_ZN34_INTERNAL_7989b5e2_4_k_cu_f4d933f04cuda3std3__45__cpo6cbeginE - _ZN34_INTERNAL_7989b5e2_4_k_cu_f4d933f04cuda3std6ranges3__45__cpo8distanceE)
_ZN34_INTERNAL_7989b5e2_4_k_cu_f4d933f04cuda3std6ranges3__45__cpo8distanceE:
	.zero		1
	.type		_ZN34_INTERNAL_7989b5e2_4_k_cu_f4d933f04cuda3std3__45__cpo6cbeginE,@object
	.size		_ZN34_INTERNAL_7989b5e2_4_k_cu_f4d933f04cuda3std3__45__cpo6cbeginE,(_ZN34_INTERNAL_7989b5e2_4_k_cu_f4d933f04cuda3std6ranges3__45__cpo7advanceE - _ZN34_INTERNAL_7989b5e2_4_k_cu_f4d933f04cuda3std3__45__cpo6cbeginE)
_ZN34_INTERNAL_7989b5e2_4_k_cu_f4d933f04cuda3std3__45__cpo6cbeginE:
	.zero		1
	.type		_ZN34_INTERNAL_7989b5e2_4_k_cu_f4d933f04cuda3std6ranges3__45__cpo7advanceE,@object
	.size		_ZN34_INTERNAL_7989b5e2_4_k_cu_f4d933f04cuda3std6ranges3__45__cpo7advanceE,(_ZN34_INTERNAL_7989b5e2_4_k_cu_f4d933f04cuda3std3__45__cpo7crbeginE - _ZN34_INTERNAL_7989b5e2_4_k_cu_f4d933f04cuda3std6ranges3__45__cpo7advanceE)
_ZN34_INTERNAL_7989b5e2_4_k_cu_f4d933f04cuda3std6ranges3__45__cpo7advanceE:
	.zero		1
	.type		_ZN34_INTERNAL_7989b5e2_4_k_cu_f4d933f04cuda3std3__45__cpo7crbeginE,@object
	.size		_ZN34_INTERNAL_7989b5e2_4_k_cu_f4d933f04cuda3std3__45__cpo7crbeginE,(_ZN34_INTERNAL_7989b5e2_4_k_cu_f4d933f04cuda3std6ranges3__45__cpo4dataE - _ZN34_INTERNAL_7989b5e2_4_k_cu_f4d933f04cuda3std3__45__cpo7crbeginE)
_ZN34_INTERNAL_7989b5e2_4_k_cu_f4d933f04cuda3std3__45__cpo7crbeginE:
	.zero		1
	.type		_ZN34_INTERNAL_7989b5e2_4_k_cu_f4d933f04cuda3std6ranges3__45__cpo4dataE,@object
	.size		_ZN34_INTERNAL_7989b5e2_4_k_cu_f4d933f04cuda3std6ranges3__45__cpo4dataE,(_ZN34_INTERNAL_7989b5e2_4_k_cu_f4d933f04cuda3std6ranges3__45__cpo5beginE - _ZN34_INTERNAL_7989b5e2_4_k_cu_f4d933f04cuda3std6ranges3__45__cpo4dataE)
_ZN34_INTERNAL_7989b5e2_4_k_cu_f4d933f04cuda3std6ranges3__45__cpo4dataE:
	.zero		1
	.type		_ZN34_INTERNAL_7989b5e2_4_k_cu_f4d933f04cuda3std6ranges3__45__cpo5beginE,@object
	.size		_ZN34_INTERNAL_7989b5e2_4_k_cu_f4d933f04cuda3std6ranges3__45__cpo5beginE,(_ZN34_INTERNAL_7989b5e2_4_k_cu_f4d933f04cuda3std3__436_GLOBAL__N__7989b5e2_4_k_cu_f4d933f06ignoreE - _ZN34_INTERNAL_7989b5e2_4_k_cu_f4d933f04cuda3std6ranges3__45__cpo5beginE)
_ZN34_INTERNAL_7989b5e2_4_k_cu_f4d933f04cuda3std6ranges3__45__cpo5beginE:
	.zero		1
	.type		_ZN34_INTERNAL_7989b5e2_4_k_cu_f4d933f04cuda3std3__436_GLOBAL__N__7989b5e2_4_k_cu_f4d933f06ignoreE,@object
	.size		_ZN34_INTERNAL_7989b5e2_4_k_cu_f4d933f04cuda3std3__436_GLOBAL__N__7989b5e2_4_k_cu_f4d933f06ignoreE,(_ZN34_INTERNAL_7989b5e2_4_k_cu_f4d933f04cuda3std6ranges3__45__cpo4sizeE - _ZN34_INTERNAL_7989b5e2_4_k_cu_f4d933f04cuda3std3__436_GLOBAL__N__7989b5e2_4_k_cu_f4d933f06ignoreE)
_ZN34_INTERNAL_7989b5e2_4_k_cu_f4d933f04cuda3std3__436_GLOBAL__N__7989b5e2_4_k_cu_f4d933f06ignoreE:
	.zero		1
	.type		_ZN34_INTERNAL_7989b5e2_4_k_cu_f4d933f04cuda3std6ranges3__45__cpo4sizeE,@object
	.size		_ZN34_INTERNAL_7989b5e2_4_k_cu_f4d933f04cuda3std6ranges3__45__cpo4sizeE,(_ZN34_INTERNAL_7989b5e2_4_k_cu_f4d933f04cuda3std3__45__cpo5beginE - _ZN34_INTERNAL_7989b5e2_4_k_cu_f4d933f04cuda3std6ranges3__45__cpo4sizeE)
_ZN34_INTERNAL_7989b5e2_4_k_cu_f4d933f04cuda3std6ranges3__45__cpo4sizeE:
	.zero		1
	.type		_ZN34_INTERNAL_7989b5e2_4_k_cu_f4d933f04cuda3std3__45__cpo5beginE,@object
	.size		_ZN34_INTERNAL_7989b5e2_4_k_cu_f4d933f04cuda3std3__45__cpo5beginE,(_ZN34_INTERNAL_7989b5e2_4_k_cu_f4d933f04cuda3std6ranges3__45__cpo6cbeginE - _ZN34_INTERNAL_7989b5e2_4_k_cu_f4d933f04cuda3std3__45__cpo5beginE)
_ZN34_INTERNAL_7989b5e2_4_k_cu_f4d933f04cuda3std3__45__cpo5beginE:
	.zero		1
	.type		_ZN34_INTERNAL_7989b5e2_4_k_cu_f4d933f04cuda3std6ranges3__45__cpo6cbeginE,@object
	.size		_ZN34_INTERNAL_7989b5e2_4_k_cu_f4d933f04cuda3std6ranges3__45__cpo6cbeginE,(_ZN34_INTERNAL_7989b5e2_4_k_cu_f4d933f04cuda3std3__45__cpo6rbeginE - _ZN34_INTERNAL_7989b5e2_4_k_cu_f4d933f04cuda3std6ranges3__45__cpo6cbeginE)
_ZN34_INTERNAL_7989b5e2_4_k_cu_f4d933f04cuda3std6ranges3__45__cpo6cbeginE:
	.zero		1
	.type		_ZN34_INTERNAL_7989b5e2_4_k_cu_f4d933f04cuda3std3__45__cpo6rbeginE,@object
	.size		_ZN34_INTERNAL_7989b5e2_4_k_cu_f4d933f04cuda3std3__45__cpo6rbeginE,(_ZN34_INTERNAL_7989b5e2_4_k_cu_f4d933f04cuda3std6ranges3__45__cpo4nextE - _ZN34_INTERNAL_7989b5e2_4_k_cu_f4d933f04cuda3std3__45__cpo6rbeginE)
_ZN34_INTERNAL_7989b5e2_4_k_cu_f4d933f04cuda3std3__45__cpo6rbeginE:
	.zero		1
	.type		_ZN34_INTERNAL_7989b5e2_4_k_cu_f4d933f04cuda3std6ranges3__45__cpo4nextE,@object
	.size		_ZN34_INTERNAL_7989b5e2_4_k_cu_f4d933f04cuda3std6ranges3__45__cpo4nextE,(_ZN34_INTERNAL_7989b5e2_4_k_cu_f4d933f04cuda3std6ranges3__45__cpo4swapE - _ZN34_INTERNAL_7989b5e2_4_k_cu_f4d933f04cuda3std6ranges3__45__cpo4nextE)
_ZN34_INTERNAL_7989b5e2_4_k_cu_f4d933f04cuda3std6ranges3__45__cpo4nextE:
	.zero		1
	.type		_ZN34_INTERNAL_7989b5e2_4_k_cu_f4d933f04cuda3std6ranges3__45__cpo4swapE,@object
	.size		_ZN34_INTERNAL_7989b5e2_4_k_cu_f4d933f04cuda3std6ranges3__45__cpo4swapE,(_ZN34_INTERNAL_7989b5e2_4_k_cu_f4d933f04cuda3std3__420unreachable_sentinelE - _ZN34_INTERNAL_7989b5e2_4_k_cu_f4d933f04cuda3std6ranges3__45__cpo4swapE)
_ZN34_INTERNAL_7989b5e2_4_k_cu_f4d933f04cuda3std6ranges3__45__cpo4swapE:
	.zero		1
	.type		_ZN34_INTERNAL_7989b5e2_4_k_cu_f4d933f04cuda3std3__420unreachable_sentinelE,@object
	.size		_ZN34_INTERNAL_7989b5e2_4_k_cu_f4d933f04cuda3std3__420unreachable_sentinelE,(_ZN34_INTERNAL_7989b5e2_4_k_cu_f4d933f06thrust24THRUST_300001_SM_1000_NS6system6detail10sequential3seqE - _ZN34_INTERNAL_7989b5e2_4_k_cu_f4d933f04cuda3std3__420unreachable_sentinelE)
_ZN34_INTERNAL_7989b5e2_4_k_cu_f4d933f04cuda3std3__420unreachable_sentinelE:
	.zero		1
	.type		_ZN34_INTERNAL_7989b5e2_4_k_cu_f4d933f06thrust24THRUST_300001_SM_1000_NS6system6detail10sequential3seqE,@object
	.size		_ZN34_INTERNAL_7989b5e2_4_k_cu_f4d933f06thrust24THRUST_300001_SM_1000_NS6system6detail10sequential3seqE,(_ZN34_INTERNAL_7989b5e2_4_k_cu_f4d933f04cuda3std3__45__cpo4cendE - _ZN34_INTERNAL_7989b5e2_4_k_cu_f4d933f06thrust24THRUST_300001_SM_1000_NS6system6detail10sequential3seqE)
_ZN34_INTERNAL_7989b5e2_4_k_cu_f4d933f06thrust24THRUST_300001_SM_1000_NS6system6detail10sequential3seqE:
	.zero		1
	.type		_ZN34_INTERNAL_7989b5e2_4_k_cu_f4d933f04cuda3std3__45__cpo4cendE,@object
	.size		_ZN34_INTERNAL_7989b5e2_4_k_cu_f4d933f04cuda3std3__45__cpo4cendE,(_ZN34_INTERNAL_7989b5e2_4_k_cu_f4d933f04cuda3std6ranges3__45__cpo9iter_swapE - _ZN34_INTERNAL_7989b5e2_4_k_cu_f4d933f04cuda3std3__45__cpo4cendE)
_ZN34_INTERNAL_7989b5e2_4_k_cu_f4d933f04cuda3std3__45__cpo4cendE:
	.zero		1
	.type		_ZN34_INTERNAL_7989b5e2_4_k_cu_f4d933f04cuda3std6ranges3__45__cpo9iter_swapE,@object
	.size		_ZN34_INTERNAL_7989b5e2_4_k_cu_f4d933f04cuda3std6ranges3__45__cpo9iter_swapE,(_ZN34_INTERNAL_7989b5e2_4_k_cu_f4d933f04cuda3std3__45__cpo5crendE - _ZN34_INTERNAL_7989b5e2_4_k_cu_f4d933f04cuda3std6ranges3__45__cpo9iter_swapE)
_ZN34_INTERNAL_7989b5e2_4_k_cu_f4d933f04cuda3std6ranges3__45__cpo9iter_swapE:
	.zero		1
	.type		_ZN34_INTERNAL_7989b5e2_4_k_cu_f4d933f04cuda3std3__45__cpo5crendE,@object
	.size		_ZN34_INTERNAL_7989b5e2_4_k_cu_f4d933f04cuda3std3__45__cpo5crendE,(_ZN34_INTERNAL_7989b5e2_4_k_cu_f4d933f04cuda3std6ranges3__45__cpo5cdataE - _ZN34_INTERNAL_7989b5e2_4_k_cu_f4d933f04cuda3std3__45__cpo5crendE)
_ZN34_INTERNAL_7989b5e2_4_k_cu_f4d933f04cuda3std3__45__cpo5crendE:
	.zero		1
	.type		_ZN34_INTERNAL_7989b5e2_4_k_cu_f4d933f04cuda3std6ranges3__45__cpo5cdataE,@object
	.size		_ZN34_INTERNAL_7989b5e2_4_k_cu_f4d933f04cuda3std6ranges3__45__cpo5cdataE,(_ZN34_INTERNAL_7989b5e2_4_k_cu_f4d933f04cuda3std6ranges3__45__cpo3endE - _ZN34_INTERNAL_7989b5e2_4_k_cu_f4d933f04cuda3std6ranges3__45__cpo5cdataE)
_ZN34_INTERNAL_7989b5e2_4_k_cu_f4d933f04cuda3std6ranges3__45__cpo5cdataE:
	.zero		1
	.type		_ZN34_INTERNAL_7989b5e2_4_k_cu_f4d933f04cuda3std6ranges3__45__cpo3endE,@object
	.size		_ZN34_INTERNAL_7989b5e2_4_k_cu_f4d933f04cuda3std6ranges3__45__cpo3endE,(_ZN34_INTERNAL_7989b5e2_4_k_cu_f4d933f04cuda3std3__419piecewise_constructE - _ZN34_INTERNAL_7989b5e2_4_k_cu_f4d933f04cuda3std6ranges3__45__cpo3endE)
_ZN34_INTERNAL_7989b5e2_4_k_cu_f4d933f04cuda3std6ranges3__45__cpo3endE:
	.zero		1
	.type		_ZN34_INTERNAL_7989b5e2_4_k_cu_f4d933f04cuda3std3__419piecewise_constructE,@object
	.size		_ZN34_INTERNAL_7989b5e2_4_k_cu_f4d933f04cuda3std3__419piecewise_constructE,(_ZN34_INTERNAL_7989b5e2_4_k_cu_f4d933f04cuda3std6ranges3__45__cpo5ssizeE - _ZN34_INTERNAL_7989b5e2_4_k_cu_f4d933f04cuda3std3__419piecewise_constructE)
_ZN34_INTERNAL_7989b5e2_4_k_cu_f4d933f04cuda3std3__419piecewise_constructE:
	.zero		1
	.type		_ZN34_INTERNAL_7989b5e2_4_k_cu_f4d933f04cuda3std6ranges3__45__cpo5ssizeE,@object
	.size		_ZN34_INTERNAL_7989b5e2_4_k_cu_f4d933f04cuda3std6ranges3__45__cpo5ssizeE,(_ZN34_INTERNAL_7989b5e2_4_k_cu_f4d933f04cuda3std3__45__cpo3endE - _ZN34_INTERNAL_7989b5e2_4_k_cu_f4d933f04cuda3std6ranges3__45__cpo5ssizeE)
_ZN34_INTERNAL_7989b5e2_4_k_cu_f4d933f04cuda3std6ranges3__45__cpo5ssizeE:
	.zero		1
	.type		_ZN34_INTERNAL_7989b5e2_4_k_cu_f4d933f04cuda3std3__45__cpo3endE,@object
	.size		_ZN34_INTERNAL_7989b5e2_4_k_cu_f4d933f04cuda3std3__45__cpo3endE,(_ZN34_INTERNAL_7989b5e2_4_k_cu_f4d933f04cuda3std6ranges3__45__cpo4cendE - _ZN34_INTERNAL_7989b5e2_4_k_cu_f4d933f04cuda3std3__45__cpo3endE)
_ZN34_INTERNAL_7989b5e2_4_k_cu_f4d933f04cuda3std3__45__cpo3endE:
	.zero		1
	.type		_ZN34_INTERNAL_7989b5e2_4_k_cu_f4d933f04cuda3std6ranges3__45__cpo4cendE,@object
	.size		_ZN34_INTERNAL_7989b5e2_4_k_cu_f4d933f04cuda3std6ranges3__45__cpo4cendE,(_ZN34_INTERNAL_7989b5e2_4_k_cu_f4d933f04cuda3std3__45__cpo4rendE - _ZN34_INTERNAL_7989b5e2_4_k_cu_f4d933f04cuda3std6ranges3__45__cpo4cendE)
_ZN34_INTERNAL_7989b5e2_4_k_cu_f4d933f04cuda3std6ranges3__45__cpo4cendE:
	.zero		1
	.type		_ZN34_INTERNAL_7989b5e2_4_k_cu_f4d933f04cuda3std3__45__cpo4rendE,@object
	.size		_ZN34_INTERNAL_7989b5e2_4_k_cu_f4d933f04cuda3std3__45__cpo4rendE,(_ZN34_INTERNAL_7989b5e2_4_k_cu_f4d933f04cuda3std6ranges3__45__cpo4prevE - _ZN34_INTERNAL_7989b5e2_4_k_cu_f4d933f04cuda3std3__45__cpo4rendE)
_ZN34_INTERNAL_7989b5e2_4_k_cu_f4d933f04cuda3std3__45__cpo4rendE:
	.zero		1
	.type		_ZN34_INTERNAL_7989b5e2_4_k_cu_f4d933f04cuda3std6ranges3__45__cpo4prevE,@object
	.size		_ZN34_INTERNAL_7989b5e2_4_k_cu_f4d933f04cuda3std6ranges3__45__cpo4prevE,(_ZN34_INTERNAL_7989b5e2_4_k_cu_f4d933f04cuda3std6ranges3__45__cpo9iter_moveE - _ZN34_INTERNAL_7989b5e2_4_k_cu_f4d933f04cuda3std6ranges3__45__cpo4prevE)
_ZN34_INTERNAL_7989b5e2_4_k_cu_f4d933f04cuda3std6ranges3__45__cpo4prevE:
	.zero		1
	.type		_ZN34_INTERNAL_7989b5e2_4_k_cu_f4d933f04cuda3std6ranges3__45__cpo9iter_moveE,@object
	.size		_ZN34_INTERNAL_7989b5e2_4_k_cu_f4d933f04cuda3std6ranges3__45__cpo9iter_moveE,(.L_13 - _ZN34_INTERNAL_7989b5e2_4_k_cu_f4d933f04cuda3std6ranges3__45__cpo9iter_moveE)
_ZN34_INTERNAL_7989b5e2_4_k_cu_f4d933f04cuda3std6ranges3__45__cpo9iter_moveE:
	.zero		1
.L_13:


//--------------------- .nv.constant0.create_flat_points --------------------------
	.section	.nv.constant0.create_flat_points,"a",@progbits
	.sectionflags	@""
	.align	4
.nv.constant0.create_flat_points:
	.zero		916


//--------------------- .nv.constant0.calculate_reciprocal --------------------------
	.section	.nv.constant0.calculate_reciprocal,"a",@progbits
	.sectionflags	@""
	.align	4
.nv.constant0.calculate_reciprocal:
	.zero		920


//--------------------- .nv.constant0.count_particles_in_bin --------------------------
	.section	.nv.constant0.count_particles_in_bin,"a",@progbits
	.sectionflags	@""
	.align	4
.nv.constant0.count_particles_in_bin:
	.zero		924


//--------------------- .nv.constant0.compensate_particle_amount --------------------------
	.section	.nv.constant0.compensate_particle_amount,"a",@progbits
	.sectionflags	@""
	.align	4
.nv.constant0.compensate_particle_amount:
	.zero		920


//--------------------- .nv.constant0.find_difference_profile --------------------------
	.section	.nv.constant0.find_difference_profile,"a",@progbits
	.sectionflags	@""
	.align	4
.nv.constant0.find_difference_profile:
	.zero		924


//--------------------- .nv.constant0.clip        --------------------------
	.section	.nv.constant0.clip,"a",@progbits
	.sectionflags	@""
	.align	4
.nv.constant0.clip:
	.zero		920


//--------------------- .nv.constant0.project     --------------------------
	.section	.nv.constant0.project,"a",@progbits
	.sectionflags	@""
	.align	4
.nv.constant0.project:
	.zero		928


//--------------------- .nv.constant0.back_project --------------------------
	.section	.nv.constant0.back_project,"a",@progbits
	.sectionflags	@""
	.align	4
.nv.constant0.back_project:
	.zero		928


//--------------------- SYMBOLS --------------------------

	.type		.nv.reservedSmem.offset0,@object
	.size		.nv.reservedSmem.offset0,0x4
